	.target	sm_90a

	.elftype	@"ET_EXEC"


//--------------------- .note.nv.tkinfo           --------------------------
	.section	.note.nv.tkinfo,"",@"SHT_NOTE"
	.sectionflags	@"SHF_NOTE_NV_TKINFO"
	.tkinfo
        /*0018*/ 	.word	0x00000002
        /*0030*/ 	.string	""
        /*0030*/ 	.string	"ptxas"
        /*0030*/ 	.string	"Cuda compilation tools, release 13.0, V13.0.88"
        /*0030*/ 	.string	"Build cuda_13.0.r13.0/compiler.36424714_0"
        /*0030*/ 	.string	"-v  -suppress-debug-info  -lineinfo  -arch sm_90a "



//--------------------- .note.nv.cuinfo           --------------------------
	.section	.note.nv.cuinfo,"",@"SHT_NOTE"
	.sectionflags	@"SHF_NOTE_NV_CUINFO"
        /*0018*/ 	.short	0x0002
        /*001a*/ 	.short	0x005a
        /*001c*/ 	.short	0x0082
	.zero		2


//--------------------- .nv.info                  --------------------------
	.section	.nv.info,"",@"SHT_CUDA_INFO"
	.align	4


	//----- nvinfo : EIATTR_REGCOUNT
	.align		4
        /*0000*/ 	.byte	0x04, 0x2f
        /*0002*/ 	.short	(.L_2 - .L_1)
	.align		4
.L_1:
        /*0004*/ 	.word	index@(attn_fwd)
        /*0008*/ 	.word	0x000000a1


	//----- nvinfo : EIATTR_FRAME_SIZE
	.align		4
.L_2:
        /*000c*/ 	.byte	0x04, 0x11
        /*000e*/ 	.short	(.L_4 - .L_3)
	.align		4
.L_3:
        /*0010*/ 	.word	index@(attn_fwd)
        /*0014*/ 	.word	0x00000000


	//----- nvinfo : EIATTR_MIN_STACK_SIZE
	.align		4
.L_4:
        /*0018*/ 	.byte	0x04, 0x12
        /*001a*/ 	.short	(.L_6 - .L_5)
	.align		4
.L_5:
        /*001c*/ 	.word	index@(attn_fwd)
        /*0020*/ 	.word	0x00000000
.L_6:


//--------------------- .nv.compat                --------------------------
	.section	.nv.compat,"",@"SHT_CUDA_COMPAT_INFO"
	.align	4
        /*0000*/ 	.byte	0x02, 0x09, 0x01, 0x00, 0x02, 0x02, 0x02, 0x00, 0x02, 0x05, 0x05, 0x00, 0x03, 0x07, 0x01, 0x01
        /*0010*/ 	.byte	0x02, 0x03, 0x00, 0x00, 0x02, 0x06, 0x01, 0x00, 0x04, 0x0b, 0x08, 0x00, 0x00, 0x00, 0x00, 0x00
        /*0020*/ 	.byte	0x00, 0x00, 0x00, 0x00


//--------------------- .nv.info.attn_fwd         --------------------------
	.section	.nv.info.attn_fwd,"",@"SHT_CUDA_INFO"
	.sectionflags	@""
	.align	4


	//----- nvinfo : EIATTR_CUDA_API_VERSION
	.align		4
        /*0000*/ 	.byte	0x04, 0x37
        /*0002*/ 	.short	(.L_8 - .L_7)
.L_7:
        /*0004*/ 	.word	0x00000082


	//----- nvinfo : EIATTR_KPARAM_INFO
	.align		4
.L_8:
        /*0008*/ 	.byte	0x04, 0x17
        /*000a*/ 	.short	(.L_10 - .L_9)
.L_9:
        /*000c*/ 	.word	0x00000000
        /*0010*/ 	.short	0x0019
        /*0012*/ 	.short	0x0080
        /*0014*/ 	.byte	0x00, 0xf4, 0x21, 0x00


	//----- nvinfo : EIATTR_KPARAM_INFO
	.align		4
.L_10:
        /*0018*/ 	.byte	0x04, 0x17
        /*001a*/ 	.short	(.L_12 - .L_11)
.L_11:
        /*001c*/ 	.word	0x00000000
        /*0020*/ 	.short	0x0018
        /*0022*/ 	.short	0x0078
        /*0024*/ 	.byte	0x00, 0xf4, 0x21, 0x00


	//----- nvinfo : EIATTR_KPARAM_INFO
	.align		4
.L_12:
        /*0028*/ 	.byte	0x04, 0x17
        /*002a*/ 	.short	(.L_14 - .L_13)
.L_13:
        /*002c*/ 	.word	0x00000000
        /*0030*/ 	.short	0x0017
        /*0032*/ 	.short	0x0070
        /*0034*/ 	.byte	0x00, 0xf0, 0x11, 0x00


	//----- nvinfo : EIATTR_KPARAM_INFO
	.align		4
.L_14:
        /*0038*/ 	.byte	0x04, 0x17
        /*003a*/ 	.short	(.L_16 - .L_15)
.L_15:
        /*003c*/ 	.word	0x00000000
        /*0040*/ 	.short	0x0016
        /*0042*/ 	.short	0x006c
        /*0044*/ 	.byte	0x00, 0xf0, 0x11, 0x00


	//----- nvinfo : EIATTR_KPARAM_INFO
	.align		4
.L_16:
        /*0048*/ 	.byte	0x04, 0x17
        /*004a*/ 	.short	(.L_18 - .L_17)
.L_17:
        /*004c*/ 	.word	0x00000000
        /*0050*/ 	.short	0x0015
        /*0052*/ 	.short	0x0068
        /*0054*/ 	.byte	0x00, 0xf0, 0x11, 0x00


	//----- nvinfo : EIATTR_KPARAM_INFO
	.align		4
.L_18:
        /*0058*/ 	.byte	0x04, 0x17
        /*005a*/ 	.short	(.L_20 - .L_19)
.L_19:
        /*005c*/ 	.word	0x00000000
        /*0060*/ 	.short	0x0014
        /*0062*/ 	.short	0x0064
        /*0064*/ 	.byte	0x00, 0xf0, 0x11, 0x00


	//----- nvinfo : EIATTR_KPARAM_INFO
	.align		4
.L_20:
        /*0068*/ 	.byte	0x04, 0x17
        /*006a*/ 	.short	(.L_22 - .L_21)
.L_21:
        /*006c*/ 	.word	0x00000000
        /*0070*/ 	.short	0x0013
        /*0072*/ 	.short	0x0060
        /*0074*/ 	.byte	0x00, 0xf0, 0x11, 0x00


	//----- nvinfo : EIATTR_KPARAM_INFO
	.align		4
.L_22:
        /*0078*/ 	.byte	0x04, 0x17
        /*007a*/ 	.short	(.L_24 - .L_23)
.L_23:
        /*007c*/ 	.word	0x00000000
        /*0080*/ 	.short	0x0012
        /*0082*/ 	.short	0x005c
        /*0084*/ 	.byte	0x00, 0xf0, 0x11, 0x00


	//----- nvinfo : EIATTR_KPARAM_INFO
	.align		4
.L_24:
        /*0088*/ 	.byte	0x04, 0x17
        /*008a*/ 	.short	(.L_26 - .L_25)
.L_25:
        /*008c*/ 	.word	0x00000000
        /*0090*/ 	.short	0x0011
        /*0092*/ 	.short	0x0058
        /*0094*/ 	.byte	0x00, 0xf0, 0x11, 0x00


	//----- nvinfo : EIATTR_KPARAM_INFO
	.align		4
.L_26:
        /*0098*/ 	.byte	0x04, 0x17
        /*009a*/ 	.short	(.L_28 - .L_27)
.L_27:
        /*009c*/ 	.word	0x00000000
        /*00a0*/ 	.short	0x0010
        /*00a2*/ 	.short	0x0054
        /*00a4*/ 	.byte	0x00, 0xf0, 0x11, 0x00


	//----- nvinfo : EIATTR_KPARAM_INFO
	.align		4
.L_28:
        /*00a8*/ 	.byte	0x04, 0x17
        /*00aa*/ 	.short	(.L_30 - .L_29)
.L_29:
        /*00ac*/ 	.word	0x00000000
        /*00b0*/ 	.short	0x000f
        /*00b2*/ 	.short	0x0050
        /*00b4*/ 	.byte	0x00, 0xf0, 0x11, 0x00


	//----- nvinfo : EIATTR_KPARAM_INFO
	.align		4
.L_30:
        /*00b8*/ 	.byte	0x04, 0x17
        /*00ba*/ 	.short	(.L_32 - .L_31)
.L_31:
        /*00bc*/ 	.word	0x00000000
        /*00c0*/ 	.short	0x000e
        /*00c2*/ 	.short	0x004c
        /*00c4*/ 	.byte	0x00, 0xf0, 0x11, 0x00


	//----- nvinfo : EIATTR_KPARAM_INFO
	.align		4
.L_32:
        /*00c8*/ 	.byte	0x04, 0x17
        /*00ca*/ 	.short	(.L_34 - .L_33)
.L_33:
        /*00cc*/ 	.word	0x00000000
        /*00d0*/ 	.short	0x000d
        /*00d2*/ 	.short	0x0048
        /*00d4*/ 	.byte	0x00, 0xf0, 0x11, 0x00


	//----- nvinfo : EIATTR_KPARAM_INFO
	.align		4
.L_34:
        /*00d8*/ 	.byte	0x04, 0x17
        /*00da*/ 	.short	(.L_36 - .L_35)
.L_35:
        /*00dc*/ 	.word	0x00000000
        /*00e0*/ 	.short	0x000c
        /*00e2*/ 	.short	0x0044
        /*00e4*/ 	.byte	0x00, 0xf0, 0x11, 0x00


	//----- nvinfo : EIATTR_KPARAM_INFO
	.align		4
.L_36:
        /*00e8*/ 	.byte	0x04, 0x17
        /*00ea*/ 	.short	(.L_38 - .L_37)
.L_37:
        /*00ec*/ 	.word	0x00000000
        /*00f0*/ 	.short	0x000b
        /*00f2*/ 	.short	0x0040
        /*00f4*/ 	.byte	0x00, 0xf0, 0x11, 0x00


	//----- nvinfo : EIATTR_KPARAM_INFO
	.align		4
.L_38:
        /*00f8*/ 	.byte	0x04, 0x17
        /*00fa*/ 	.short	(.L_40 - .L_39)
.L_39:
        /*00fc*/ 	.word	0x00000000
        /*0100*/ 	.short	0x000a
        /*0102*/ 	.short	0x003c
        /*0104*/ 	.byte	0x00, 0xf0, 0x11, 0x00


	//----- nvinfo : EIATTR_KPARAM_INFO
	.align		4
.L_40:
        /*0108*/ 	.byte	0x04, 0x17
        /*010a*/ 	.short	(.L_42 - .L_41)
.L_41:
        /*010c*/ 	.word	0x00000000
        /*0110*/ 	.short	0x0009
        /*0112*/ 	.short	0x0038
        /*0114*/ 	.byte	0x00, 0xf0, 0x11, 0x00


	//----- nvinfo : EIATTR_KPARAM_INFO
	.align		4
.L_42:
        /*0118*/ 	.byte	0x04, 0x17
        /*011a*/ 	.short	(.L_44 - .L_43)
.L_43:
        /*011c*/ 	.word	0x00000000
        /*0120*/ 	.short	0x0008
        /*0122*/ 	.short	0x0034
        /*0124*/ 	.byte	0x00, 0xf0, 0x11, 0x00


	//----- nvinfo : EIATTR_KPARAM_INFO
	.align		4
.L_44:
        /*0128*/ 	.byte	0x04, 0x17
        /*012a*/ 	.short	(.L_46 - .L_45)
.L_45:
        /*012c*/ 	.word	0x00000000
        /*0130*/ 	.short	0x0007
        /*0132*/ 	.short	0x0030
        /*0134*/ 	.byte	0x00, 0xf0, 0x11, 0x00


	//----- nvinfo : EIATTR_KPARAM_INFO
	.align		4
.L_46:
        /*0138*/ 	.byte	0x04, 0x17
        /*013a*/ 	.short	(.L_48 - .L_47)
.L_47:
        /*013c*/ 	.word	0x00000000
        /*0140*/ 	.short	0x0006
        /*0142*/ 	.short	0x002c
        /*0144*/ 	.byte	0x00, 0xf0, 0x11, 0x00


	//----- nvinfo : EIATTR_KPARAM_INFO
	.align		4
.L_48:
        /*0148*/ 	.byte	0x04, 0x17
        /*014a*/ 	.short	(.L_50 - .L_49)
.L_49:
        /*014c*/ 	.word	0x00000000
        /*0150*/ 	.short	0x0005
        /*0152*/ 	.short	0x0028
        /*0154*/ 	.byte	0x00, 0xf0, 0x11, 0x00


	//----- nvinfo : EIATTR_KPARAM_INFO
	.align		4
.L_50:
        /*0158*/ 	.byte	0x04, 0x17
        /*015a*/ 	.short	(.L_52 - .L_51)
.L_51:
        /*015c*/ 	.word	0x00000000
        /*0160*/ 	.short	0x0004
        /*0162*/ 	.short	0x0020
        /*0164*/ 	.byte	0x00, 0xf4, 0x21, 0x00


	//----- nvinfo : EIATTR_KPARAM_INFO
	.align		4
.L_52:
        /*0168*/ 	.byte	0x04, 0x17
        /*016a*/ 	.short	(.L_54 - .L_53)
.L_53:
        /*016c*/ 	.word	0x00000000
        /*0170*/ 	.short	0x0003
        /*0172*/ 	.short	0x0018
        /*0174*/ 	.byte	0x00, 0xf4, 0x21, 0x00


	//----- nvinfo : EIATTR_KPARAM_INFO
	.align		4
.L_54:
        /*0178*/ 	.byte	0x04, 0x17
        /*017a*/ 	.short	(.L_56 - .L_55)
.L_55:
        /*017c*/ 	.word	0x00000000
        /*0180*/ 	.short	0x0002
        /*0182*/ 	.short	0x0010
        /*0184*/ 	.byte	0x00, 0xf4, 0x21, 0x00


	//----- nvinfo : EIATTR_KPARAM_INFO
	.align		4
.L_56:
        /*0188*/ 	.byte	0x04, 0x17
        /*018a*/ 	.short	(.L_58 - .L_57)
.L_57:
        /*018c*/ 	.word	0x00000000
        /*0190*/ 	.short	0x0001
        /*0192*/ 	.short	0x0008
        /*0194*/ 	.byte	0x00, 0xf4, 0x21, 0x00


	//----- nvinfo : EIATTR_KPARAM_INFO
	.align		4
.L_58:
        /*0198*/ 	.byte	0x04, 0x17
        /*019a*/ 	.short	(.L_60 - .L_59)
.L_59:
        /*019c*/ 	.word	0x00000000
        /*01a0*/ 	.short	0x0000
        /*01a2*/ 	.short	0x0000
        /*01a4*/ 	.byte	0x00, 0xf4, 0x21, 0x00


	//----- nvinfo : EIATTR_SPARSE_MMA_MASK
	.align		4
.L_60:
        /*01a8*/ 	.byte	0x03, 0x50
        /*01aa*/ 	.short	0x0000


	//----- nvinfo : EIATTR_MAXREG_COUNT
	.align		4
        /*01ac*/ 	.byte	0x03, 0x1b
        /*01ae*/ 	.short	0x00ff


	//----- nvinfo : EIATTR_NUM_BARRIERS
	.align		4
        /*01b0*/ 	.byte	0x02, 0x4c
        /*01b2*/ 	.byte	0x01
	.zero		1


	//----- nvinfo : EIATTR_MERCURY_ISA_VERSION
	.align		4
        /*01b4*/ 	.byte	0x03, 0x5f
        /*01b6*/ 	.short	0x0101


	//----- nvinfo : EIATTR_COOP_GROUP_MASK_REGIDS
	.align		4
        /*01b8*/ 	.byte	0x04, 0x29
        /*01ba*/ 	.short	(.L_62 - .L_61)


	//   ....[0]....
.L_61:
        /*01bc*/ 	.word	0xffffffff


	//   ....[1]....
        /*01c0*/ 	.word	0xffffffff


	//   ....[2]....
        /*01c4*/ 	.word	0xffffffff


	//   ....[3]....
        /*01c8*/ 	.word	0xffffffff


	//   ....[4]....
        /*01cc*/ 	.word	0xffffffff


	//   ....[5]....
        /*01d0*/ 	.word	0xffffffff


	//   ....[6]....
        /*01d4*/ 	.word	0xffffffff


	//   ....[7]....
        /*01d8*/ 	.word	0xffffffff


	//   ....[8]....
        /*01dc*/ 	.word	0xffffffff


	//   ....[9]....
        /*01e0*/ 	.word	0xffffffff


	//   ....[10]....
        /*01e4*/ 	.word	0xffffffff


	//   ....[11]....
        /*01e8*/ 	.word	0xffffffff


	//   ....[12]....
        /*01ec*/ 	.word	0xffffffff


	//   ....[13]....
        /*01f0*/ 	.word	0xffffffff


	//   ....[14]....
        /*01f4*/ 	.word	0xffffffff


	//   ....[15]....
        /*01f8*/ 	.word	0xffffffff


	//   ....[16]....
        /*01fc*/ 	.word	0xffffffff


	//   ....[17]....
        /*0200*/ 	.word	0xffffffff


	//   ....[18]....
        /*0204*/ 	.word	0xffffffff


	//   ....[19]....
        /*0208*/ 	.word	0xffffffff


	//   ....[20]....
        /*020c*/ 	.word	0xffffffff


	//   ....[21]....
        /*0210*/ 	.word	0xffffffff


	//----- nvinfo : EIATTR_COOP_GROUP_INSTR_OFFSETS
	.align		4
.L_62:
        /*0214*/ 	.byte	0x04, 0x28
        /*0216*/ 	.short	(.L_64 - .L_63)


	//   ....[0]....
.L_63:
        /*0218*/ 	.word	0x00001bc0


	//   ....[1]....
        /*021c*/ 	.word	0x00001bd0


	//   ....[2]....
        /*0220*/ 	.word	0x00001be0


	//   ....[3]....
        /*0224*/ 	.word	0x00001bf0


	//   ....[4]....
        /*0228*/ 	.word	0x00001c40


	//   ....[5]....
        /*022c*/ 	.word	0x00001c50


	//   ....[6]....
        /*0230*/ 	.word	0x00001c60


	//   ....[7]....
        /*0234*/ 	.word	0x00001c70


	//   ....[8]....
        /*0238*/ 	.word	0x00001d90


	//   ....[9]....
        /*023c*/ 	.word	0x00001db0


	//   ....[10]....
        /*0240*/ 	.word	0x00001dd0


	//   ....[11]....
        /*0244*/ 	.word	0x00001ff0


	//   ....[12]....
        /*0248*/ 	.word	0x00002030


	//   ....[13]....
        /*024c*/ 	.word	0x00002090


	//   ....[14]....
        /*0250*/ 	.word	0x000020b0


	//   ....[15]....
        /*0254*/ 	.word	0x00002110


	//   ....[16]....
        /*0258*/ 	.word	0x00002150


	//   ....[17]....
        /*025c*/ 	.word	0x000021a0


	//   ....[18]....
        /*0260*/ 	.word	0x000021e0


	//   ....[19]....
        /*0264*/ 	.word	0x000022f0


	//   ....[20]....
        /*0268*/ 	.word	0x00002310


	//   ....[21]....
        /*026c*/ 	.word	0x00002350


	//----- nvinfo : EIATTR_EXIT_INSTR_OFFSETS
	.align		4
.L_64:
        /*0270*/ 	.byte	0x04, 0x1c
        /*0272*/ 	.short	(.L_66 - .L_65)


	//   ....[0]....
.L_65:
        /*0274*/ 	.word	0x00003f40


	//   ....[1]....
        /*0278*/ 	.word	0x00003f70


	//----- nvinfo : EIATTR_REQNTID
	.align		4
.L_66:
        /*027c*/ 	.byte	0x04, 0x10
        /*027e*/ 	.short	(.L_68 - .L_67)
.L_67:
        /*0280*/ 	.word	0x00000100
        /*0284*/ 	.word	0x00000001
        /*0288*/ 	.word	0x00000001


	//----- nvinfo : EIATTR_CRS_STACK_SIZE
	.align		4
.L_68:
        /*028c*/ 	.byte	0x04, 0x1e
        /*028e*/ 	.short	(.L_70 - .L_69)
.L_69:
        /*0290*/ 	.word	0x00000000


	//----- nvinfo : EIATTR_CBANK_PARAM_SIZE
	.align		4
.L_70:
        /*0294*/ 	.byte	0x03, 0x19
        /*0296*/ 	.short	0x0088


	//----- nvinfo : EIATTR_PARAM_CBANK
	.align		4
        /*0298*/ 	.byte	0x04, 0x0a
        /*029a*/ 	.short	(.L_72 - .L_71)
	.align		4
.L_71:
        /*029c*/ 	.word	index@(.nv.constant0.attn_fwd)
        /*02a0*/ 	.short	0x0210
        /*02a2*/ 	.short	0x0088


	//----- nvinfo : EIATTR_SW_WAR
	.align		4
.L_72:
        /*02a4*/ 	.byte	0x04, 0x36
        /*02a6*/ 	.short	(.L_74 - .L_73)
.L_73:
        /*02a8*/ 	.word	0x00000008
.L_74:


//--------------------- .nv.callgraph             --------------------------
	.section	.nv.callgraph,"",@"SHT_CUDA_CALLGRAPH"
	.align	4
	.sectionentsize	8
	.align		4
        /*0000*/ 	.word	0x00000000
	.align		4
        /*0004*/ 	.word	0xffffffff
	.align		4
        /*0008*/ 	.word	0x00000000
	.align		4
        /*000c*/ 	.word	0xfffffffe
	.align		4
        /*0010*/ 	.word	0x00000000
	.align		4
        /*0014*/ 	.word	0xfffffffd
	.align		4
        /*0018*/ 	.word	0x00000000
	.align		4
        /*001c*/ 	.word	0xfffffffc


//--------------------- .nv.constant4             --------------------------
	.section	.nv.constant4,"a",@progbits
	.align	8
	.align		8
.nv.constant4:
        /*0000*/ 	.dword	_$_str


//--------------------- .text.attn_fwd            --------------------------
	.section	.text.attn_fwd,"ax",@progbits
	.align	128
        .global         attn_fwd
        .type           attn_fwd,@function
        .size           attn_fwd,(.L_x_11 - attn_fwd)
        .other          attn_fwd,@"STO_CUDA_ENTRY STV_DEFAULT"
attn_fwd:
.text.attn_fwd:
[----:B------:R-:W-:Y:S01]  /*0000*/  LDC R1, c[0x0][0x28] ;  /* 0x00000a00ff017b82 */ /* 0x000fe20000000800 */
[----:B------:R-:W0:Y:S07]  /*0010*/  S2R R137, SR_CTAID.X ;  /* 0x0000000000897919 */ /* 0x000e2e0000002500 */
[----:B------:R-:W1:Y:S01]  /*0020*/  S2UR UR14, SR_CTAID.Y ;  /* 0x00000000000e79c3 */ /* 0x000e620000002600 */
[----:B------:R-:W-:Y:S01]  /*0030*/  ULDC.64 UR4, c[0x0][0x240] ;  /* 0x0000900000047ab9 */ /* 0x000fe20000000a00 */
[----:B------:R-:W-:Y:S01]  /*0040*/  ULDC.64 UR12, c[0x0][0x208] ;  /* 0x00008200000c7ab9 */ /* 0x000fe20000000a00 */
[----:B------:R-:W2:Y:S05]  /*0050*/  S2R R53, SR_TID.X ;  /* 0x0000000000357919 */ /* 0x000eaa0000002100 */
[----:B------:R-:W3:Y:S08]  /*0060*/  LDC R14, c[0x0][0x248] ;  /* 0x00009200ff0e7b82 */ /* 0x000ef00000000800 */
[----:B------:R-:W4:Y:S01]  /*0070*/  LDC.64 R6, c[0x0][0x210] ;  /* 0x00008400ff067b82 */ /* 0x000f220000000a00 */
[----:B-1----:R-:W-:Y:S01]  /*0080*/  UIMAD UR4, UR14, UR4, URZ ;  /* 0x000000040e0472a4 */ /* 0x002fe2000f8e023f */
[----:B0-----:R-:W-:Y:S01]  /*0090*/  IMAD.SHL.U32 R137, R137, 0x20, RZ ;  /* 0x0000002089897824 */ /* 0x001fe200078e00ff */
[----:B--2---:R-:W-:-:S04]  /*00a0*/  SHF.R.U32.HI R0, RZ, 0x5, R53 ;  /* 0x00000005ff007819 */ /* 0x004fc80000011635 */
[----:B------:R-:W-:Y:S02]  /*00b0*/  LOP3.LUT R146, R137, 0x1f, R53, 0xf8, !PT ;  /* 0x0000001f89927812 */ /* 0x000fe400078ef835 */
[----:B------:R-:W-:-:S03]  /*00c0*/  SGXT.U32 R0, R0, 0x3 ;  /* 0x000000030000781a */ /* 0x000fc60000000000 */
[----:B------:R-:W-:Y:S01]  /*00d0*/  IMAD R3, R146, UR5, RZ ;  /* 0x0000000592037c24 */ /* 0x000fe2000f8e02ff */
[----:B------:R-:W-:Y:S01]  /*00e0*/  USHF.R.S32.HI UR5, URZ, 0x1f, UR4 ;  /* 0x0000001f3f057899 */ /* 0x000fe20008011404 */
[----:B---3--:R-:W-:-:S03]  /*00f0*/  IMAD R0, R0, R14, RZ ;  /* 0x0000000e00007224 */ /* 0x008fc600078e02ff */
[----:B----4-:R-:W-:Y:S01]  /*0100*/  IADD3 R17, P0, P1, R3, UR4, R6 ;  /* 0x0000000403117c10 */ /* 0x010fe2000f91e006 */
[----:B------:R-:W-:Y:S01]  /*0110*/  IMAD R5, R14, 0x8, R0 ;  /* 0x000000080e057824 */ /* 0x000fe200078e0200 */
[----:B------:R-:W-:-:S04]  /*0120*/  SHF.R.S32.HI R2, RZ, 0x1f, R3 ;  /* 0x0000001fff027819 */ /* 0x000fc80000011403 */
[----:B------:R-:W-:Y:S01]  /*0130*/  IADD3.X R18, R2, UR5, R7, P0, P1 ;  /* 0x0000000502127c10 */ /* 0x000fe200087e2407 */
[----:B------:R-:W-:Y:S01]  /*0140*/  IMAD R7, R14, 0x8, R5 ;  /* 0x000000080e077824 */ /* 0x000fe200078e0205 */
[CC--:B------:R-:W-:Y:S02]  /*0150*/  IADD3 R2, P0, R0.reuse, R17.reuse, RZ ;  /* 0x0000001100027210 */ /* 0x0c0fe40007f1e0ff */
[-C--:B------:R-:W-:Y:S02]  /*0160*/  IADD3 R4, P1, R5, R17.reuse, RZ ;  /* 0x0000001105047210 */ /* 0x080fe40007f3e0ff */
[-C--:B------:R-:W-:Y:S01]  /*0170*/  LEA.HI.X.SX32 R3, R0, R18.reuse, 0x1, P0 ;  /* 0x0000001200037211 */ /* 0x080fe200000f0eff */
[C---:B------:R-:W-:Y:S01]  /*0180*/  IMAD R0, R14.reuse, 0x8, R7 ;  /* 0x000000080e007824 */ /* 0x040fe200078e0207 */
[-C--:B------:R-:W-:Y:S02]  /*0190*/  IADD3 R6, P0, R7, R17.reuse, RZ ;  /* 0x0000001107067210 */ /* 0x080fe40007f1e0ff */
[-C--:B------:R-:W-:Y:S01]  /*01a0*/  LEA.HI.X.SX32 R5, R5, R18.reuse, 0x1, P1 ;  /* 0x0000001205057211 */ /* 0x080fe200008f0eff */
[----:B------:R0:W2:Y:S01]  /*01b0*/  LDG.E.U8 R15, desc[UR12][R2.64] ;  /* 0x0000000c020f7981 */ /* 0x0000a2000c1e1100 */
[-C--:B------:R-:W-:Y:S01]  /*01c0*/  LEA.HI.X.SX32 R7, R7, R18.reuse, 0x1, P0 ;  /* 0x0000001207077211 */ /* 0x080fe200000f0eff */
[----:B------:R-:W-:Y:S01]  /*01d0*/  IMAD R11, R14, 0x8, R0 ;  /* 0x000000080e0b7824 */ /* 0x000fe200078e0200 */
[CC--:B------:R-:W-:Y:S01]  /*01e0*/  IADD3 R8, P0, R0.reuse, R17.reuse, RZ ;  /* 0x0000001100087210 */ /* 0x0c0fe20007f1e0ff */
[----:B------:R1:W2:Y:S03]  /*01f0*/  LDG.E.U8 R16, desc[UR12][R4.64] ;  /* 0x0000000c04107981 */ /* 0x0002a6000c1e1100 */
[-C--:B------:R-:W-:Y:S01]  /*0200*/  LEA.HI.X.SX32 R9, R0, R18.reuse, 0x1, P0 ;  /* 0x0000001200097211 */ /* 0x080fe200000f0eff */
[C---:B------:R-:W-:Y:S01]  /*0210*/  IMAD R0, R14.reuse, 0x8, R11 ;  /* 0x000000080e007824 */ /* 0x040fe200078e020b */
[CC--:B------:R-:W-:Y:S01]  /*0220*/  IADD3 R10, P0, R11.reuse, R17.reuse, RZ ;  /* 0x000000110b0a7210 */ /* 0x0c0fe20007f1e0ff */
[----:B------:R3:W4:Y:S02]  /*0230*/  LDG.E.U8 R6, desc[UR12][R6.64] ;  /* 0x0000000c06067981 */ /* 0x000724000c1e1100 */
[----:B------:R-:W-:Y:S01]  /*0240*/  IMAD R13, R14, 0x8, R0 ;  /* 0x000000080e0d7824 */ /* 0x000fe200078e0200 */
[-C--:B------:R-:W-:Y:S01]  /*0250*/  LEA.HI.X.SX32 R11, R11, R18.reuse, 0x1, P0 ;  /* 0x000000120b0b7211 */ /* 0x080fe200000f0eff */
[----:B------:R-:W4:Y:S01]  /*0260*/  LDG.E.U8 R9, desc[UR12][R8.64] ;  /* 0x0000000c08097981 */ /* 0x000f22000c1e1100 */
[-C--:B0-----:R-:W-:Y:S01]  /*0270*/  IADD3 R2, P0, R0, R17.reuse, RZ ;  /* 0x0000001100027210 */ /* 0x081fe20007f1e0ff */
[----:B------:R-:W-:Y:S01]  /*0280*/  IMAD R14, R14, 0x8, R13 ;  /* 0x000000080e0e7824 */ /* 0x000fe200078e020d */
[----:B------:R-:W-:Y:S01]  /*0290*/  IADD3 R12, P1, R13, R17, RZ ;  /* 0x000000110d0c7210 */ /* 0x000fe20007f3e0ff */
[----:B------:R-:W5:Y:S01]  /*02a0*/  LDG.E.U8 R10, desc[UR12][R10.64] ;  /* 0x0000000c0a0a7981 */ /* 0x000f62000c1e1100 */
[----:B------:R-:W-:-:S02]  /*02b0*/  LEA.HI.X.SX32 R3, R0, R18, 0x1, P0 ;  /* 0x0000001200037211 */ /* 0x000fc400000f0eff */
[C---:B-1----:R-:W-:Y:S02]  /*02c0*/  IADD3 R4, P0, R14.reuse, R17, RZ ;  /* 0x000000110e047210 */ /* 0x042fe40007f1e0ff */
[-C--:B------:R-:W-:Y:S02]  /*02d0*/  LEA.HI.X.SX32 R13, R13, R18.reuse, 0x1, P1 ;  /* 0x000000120d0d7211 */ /* 0x080fe400008f0eff */
[----:B------:R-:W-:Y:S01]  /*02e0*/  LEA.HI.X.SX32 R5, R14, R18, 0x1, P0 ;  /* 0x000000120e057211 */ /* 0x000fe200000f0eff */
[----:B------:R0:W5:Y:S04]  /*02f0*/  LDG.E.U8 R3, desc[UR12][R2.64] ;  /* 0x0000000c02037981 */ /* 0x000168000c1e1100 */
[----:B------:R-:W5:Y:S04]  /*0300*/  LDG.E.U8 R12, desc[UR12][R12.64] ;  /* 0x0000000c0c0c7981 */ /* 0x000f68000c1e1100 */
[----:B------:R-:W5:Y:S01]  /*0310*/  LDG.E.U8 R5, desc[UR12][R4.64] ;  /* 0x0000000c04057981 */ /* 0x000f62000c1e1100 */
[----:B------:R-:W1:Y:S01]  /*0320*/  S2UR UR7, SR_CgaCtaId ;  /* 0x00000000000779c3 */ /* 0x000e620000008800 */
[----:B------:R-:W-:Y:S01]  /*0330*/  VIADD R145, R137, 0x20 ;  /* 0x0000002089917836 */ /* 0x000fe20000000000 */
[C---:B------:R-:W-:Y:S01]  /*0340*/  LOP3.LUT R0, R53.reuse, 0xc0, RZ, 0xc0, !PT ;  /* 0x000000c035007812 */ /* 0x040fe200078ec0ff */
[----:B------:R-:W-:Y:S01]  /*0350*/  UMOV UR4, 0x400 ;  /* 0x0000040000047882 */ /* 0x000fe20000000000 */
[----:B---3--:R-:W-:-:S02]  /*0360*/  IMAD.SHL.U32 R7, R53, 0x2, RZ ;  /* 0x0000000235077824 */ /* 0x008fc400078e00ff */
[----:B------:R-:W-:Y:S02]  /*0370*/  SHF.R.U32.HI R0, RZ, 0x2, R0 ;  /* 0x00000002ff007819 */ /* 0x000fe40000011600 */
[----:B------:R-:W-:Y:S02]  /*0380*/  ISETP.GE.AND P0, PT, R145, 0x1, PT ;  /* 0x000000019100780c */ /* 0x000fe40003f06270 */
[----:B------:R-:W-:Y:S01]  /*0390*/  LOP3.LUT R0, R0, 0x1fe, R7, 0x78, !PT ;  /* 0x000001fe00007812 */ /* 0x000fe200078e7807 */
[----:B-1----:R-:W-:Y:S01]  /*03a0*/  ULEA UR7, UR7, UR4, 0x18 ;  /* 0x0000000407077291 */ /* 0x002fe2000f8ec03f */
[----:B------:R-:W-:Y:S01]  /*03b0*/  IMAD.MOV.U32 R144, RZ, RZ, 0x3f800000 ;  /* 0x3f800000ff907424 */ /* 0x000fe200078e00ff */
[----:B------:R-:W-:Y:S01]  /*03c0*/  CS2R R68, SRZ ;  /* 0x0000000000447805 */ /* 0x000fe2000001ff00 */
[----:B------:R-:W-:Y:S01]  /*03d0*/  IMAD.MOV.U32 R147, RZ, RZ, -0x800000 ;  /* 0xff800000ff937424 */ /* 0x000fe200078e00ff */
[----:B------:R-:W-:Y:S01]  /*03e0*/  CS2R R70, SRZ ;  /* 0x0000000000467805 */ /* 0x000fe2000001ff00 */
[----:B------:R-:W-:Y:S01]  /*03f0*/  IMAD.MOV.U32 R148, RZ, RZ, -0x800000 ;  /* 0xff800000ff947424 */ /* 0x000fe200078e00ff */
[----:B------:R-:W-:Y:S01]  /*0400*/  CS2R R72, SRZ ;  /* 0x0000000000487805 */ /* 0x000fe2000001ff00 */
[----:B------:R-:W-:Y:S01]  /*0410*/  IMAD.MOV.U32 R149, RZ, RZ, -0x800000 ;  /* 0xff800000ff957424 */ /* 0x000fe200078e00ff */
[----:B------:R-:W-:Y:S01]  /*0420*/  CS2R R74, SRZ ;  /* 0x00000000004a7805 */ /* 0x000fe2000001ff00 */
[----:B------:R-:W-:Y:S01]  /*0430*/  IMAD.MOV.U32 R150, RZ, RZ, -0x800000 ;  /* 0xff800000ff967424 */ /* 0x000fe200078e00ff */
[----:B------:R-:W-:Y:S01]  /*0440*/  LOP3.LUT R131, R53, 0x1c, RZ, 0xc0, !PT ;  /* 0x0000001c35837812 */ /* 0x000fe200078ec0ff */
[----:B------:R-:W-:-:S02]  /*0450*/  IMAD.MOV.U32 R143, RZ, RZ, 0x3f800000 ;  /* 0x3f800000ff8f7424 */ /* 0x000fc400078e00ff */
[----:B------:R-:W-:Y:S02]  /*0460*/  IMAD.MOV.U32 R142, RZ, RZ, 0x3f800000 ;  /* 0x3f800000ff8e7424 */ /* 0x000fe400078e00ff */
[----:B------:R-:W-:Y:S02]  /*0470*/  IMAD.MOV.U32 R141, RZ, RZ, 0x3f800000 ;  /* 0x3f800000ff8d7424 */ /* 0x000fe400078e00ff */
[----:B--2---:R-:W-:-:S05]  /*0480*/  IMAD R15, R16, 0x100, R15 ;  /* 0x00000100100f7824 */ /* 0x004fca00078e020f */
[----:B------:R-:W-:Y:S01]  /*0490*/  F2FP.F16.E4M3.UNPACK_B R15, R15 ;  /* 0x0000000fff0f723e */ /* 0x000fe200020006ff */
[----:B----4-:R-:W-:-:S03]  /*04a0*/  IMAD R6, R9, 0x100, R6 ;  /* 0x0000010009067824 */ /* 0x010fc600078e0206 */
[----:B0-----:R-:W-:Y:S02]  /*04b0*/  PRMT R2, R15, 0x7632, R2 ;  /* 0x000076320f027816 */ /* 0x001fe40000000002 */
[----:B------:R-:W-:Y:S01]  /*04c0*/  F2FP.F16.E4M3.UNPACK_B R6, R6 ;  /* 0x00000006ff06723e */ /* 0x000fe200020006ff */
[----:B-----5:R-:W-:Y:S02]  /*04d0*/  IMAD R3, R3, 0x100, R10 ;  /* 0x0000010003037824 */ /* 0x020fe400078e020a */
[----:B------:R-:W-:-:S03]  /*04e0*/  IMAD R5, R5, 0x100, R12 ;  /* 0x0000010005057824 */ /* 0x000fc600078e020c */
[----:B------:R-:W-:Y:S02]  /*04f0*/  F2FP.F16.E4M3.UNPACK_B R3, R3 ;  /* 0x00000003ff03723e */ /* 0x000fe400020006ff */
[----:B------:R-:W-:Y:S01]  /*0500*/  F2FP.F16.E4M3.UNPACK_B R5, R5 ;  /* 0x00000005ff05723e */ /* 0x000fe200020006ff */
[----:B------:R0:W-:Y:S01]  /*0510*/  STS.U16 [R0+UR7+0x200], R2 ;  /* 0x0002000200007988 */ /* 0x0001e20008000407 */
[----:B------:R-:W-:Y:S02]  /*0520*/  PRMT R4, R6, 0x7632, R4 ;  /* 0x0000763206047816 */ /* 0x000fe40000000004 */
[----:B------:R-:W-:Y:S02]  /*0530*/  PRMT R8, R3, 0x7632, R8 ;  /* 0x0000763203087816 */ /* 0x000fe40000000008 */
[----:B------:R-:W-:Y:S01]  /*0540*/  PRMT R9, R5, 0x7632, R9 ;  /* 0x0000763205097816 */ /* 0x000fe20000000009 */
[----:B------:R-:W-:Y:S01]  /*0550*/  STS.U16 [R0+UR7], R15 ;  /* 0x0000000f00007988 */ /* 0x000fe20008000407 */
[----:B0-----:R-:W-:-:S03]  /*0560*/  LOP3.LUT R2, R53, 0x3, RZ, 0xc0, !PT ;  /* 0x0000000335027812 */ /* 0x001fc600078ec0ff */
[----:B------:R-:W-:Y:S04]  /*0570*/  STS.U16 [R0+UR7+0x400], R6 ;  /* 0x0004000600007988 */ /* 0x000fe80008000407 */
[----:B------:R0:W-:Y:S04]  /*0580*/  STS.U16 [R0+UR7+0x600], R4 ;  /* 0x0006000400007988 */ /* 0x0001e80008000407 */
[----:B------:R1:W-:Y:S04]  /*0590*/  STS.U16 [R0+UR7+0x800], R3 ;  /* 0x0008000300007988 */ /* 0x0003e80008000407 */
[----:B------:R-:W-:Y:S01]  /*05a0*/  STS.U16 [R0+UR7+0xa00], R8 ;  /* 0x000a000800007988 */ /* 0x000fe20008000407 */
[----:B0-----:R-:W-:-:S03]  /*05b0*/  IMAD.SHL.U32 R4, R2, 0x20, RZ ;  /* 0x0000002002047824 */ /* 0x001fc600078e00ff */
[----:B------:R-:W-:Y:S01]  /*05c0*/  STS.U16 [R0+UR7+0xc00], R5 ;  /* 0x000c000500007988 */ /* 0x000fe20008000407 */
[----:B-1----:R-:W-:-:S03]  /*05d0*/  LOP3.LUT R3, R53, 0x3f, RZ, 0xc0, !PT ;  /* 0x0000003f35037812 */ /* 0x002fc600078ec0ff */
[----:B------:R0:W-:Y:S02]  /*05e0*/  STS.U16 [R0+UR7+0xe00], R9 ;  /* 0x000e000900007988 */ /* 0x0001e40008000407 */
[----:B0-----:R-:W-:Y:S01]  /*05f0*/  LOP3.LUT R0, R53, 0xff, RZ, 0xc0, !PT ;  /* 0x000000ff35007812 */ /* 0x001fe200078ec0ff */
[----:B------:R-:W-:Y:S06]  /*0600*/  @!P0 BRA `(.L_x_0) ;  /* 0x0000002400f48947 */ /* 0x000fec0003800000 */
[----:B------:R-:W0:Y:S01]  /*0610*/  LDC.64 R34, c[0x0][0x250] ;  /* 0x00009400ff227b82 */ /* 0x000e220000000a00 */
[----:B------:R-:W-:Y:S01]  /*0620*/  SHF.R.U32.HI R6, RZ, 0x6, R53 ;  /* 0x00000006ff067819 */ /* 0x000fe20000011635 */
[C---:B------:R-:W-:Y:S01]  /*0630*/  IMAD.SHL.U32 R52, R53.reuse, 0x8, RZ ;  /* 0x0000000835347824 */ /* 0x040fe200078e00ff */
[----:B------:R-:W-:Y:S01]  /*0640*/  LOP3.LUT R5, R53, 0xe0, RZ, 0xc0, !PT ;  /* 0x000000e035057812 */ /* 0x000fe200078ec0ff */
[----:B------:R-:W-:Y:S01]  /*0650*/  IMAD.SHL.U32 R120, R2, 0x2, RZ ;  /* 0x0000000202787824 */ /* 0x000fe200078e00ff */
[----:B------:R-:W-:Y:S01]  /*0660*/  SGXT.U32 R6, R6, 0x2 ;  /* 0x000000020606781a */ /* 0x000fe20000000000 */
[----:B------:R-:W-:Y:S01]  /*0670*/  ULDC UR4, c[0x0][0x258] ;  /* 0x0000960000047ab9 */ /* 0x000fe20000000800 */
[----:B------:R-:W-:Y:S01]  /*0680*/  LOP3.LUT R12, R52, 0x30, RZ, 0xc0, !PT ;  /* 0x00000030340c7812 */ /* 0x000fe200078ec0ff */
[----:B------:R-:W1:Y:S01]  /*0690*/  LDC R56, c[0x0][0x268] ;  /* 0x00009a00ff387b82 */ /* 0x000e620000000800 */
[----:B------:R-:W-:Y:S01]  /*06a0*/  ISETP.NE.U32.AND P0, PT, R2, RZ, PT ;  /* 0x000000ff0200720c */ /* 0x000fe20003f05070 */
[----:B------:R-:W-:Y:S01]  /*06b0*/  ULDC.64 UR8, c[0x0][0x218] ;  /* 0x0000860000087ab9 */ /* 0x000fe20000000a00 */
[----:B------:R-:W-:Y:S01]  /*06c0*/  SHF.R.U32.HI R9, RZ, 0x1, R5 ;  /* 0x00000001ff097819 */ /* 0x000fe20000011605 */
[----:B------:R-:W-:Y:S01]  /*06d0*/  IMAD R2, R5, 0x10, R12 ;  /* 0x0000001005027824 */ /* 0x000fe200078e020c */
[----:B------:R-:W-:Y:S01]  /*06e0*/  SHF.R.S32.HI R11, RZ, 0x3, R53 ;  /* 0x00000003ff0b7819 */ /* 0x000fe20000011435 */
[----:B------:R-:W-:Y:S01]  /*06f0*/  IMAD.MOV.U32 R144, RZ, RZ, 0x3f800000 ;  /* 0x3f800000ff907424 */ /* 0x000fe200078e00ff */
[----:B------:R-:W-:Y:S01]  /*0700*/  LOP3.LUT R119, R4, R9, RZ, 0x3c, !PT ;  /* 0x0000000904777212 */ /* 0x000fe200078e3cff */
[----:B------:R-:W2:Y:S01]  /*0710*/  LDC.64 R54, c[0x0][0x220] ;  /* 0x00008800ff367b82 */ /* 0x000ea20000000a00 */
[----:B------:R-:W-:Y:S01]  /*0720*/  LOP3.LUT R7, R2, 0x30, R7, 0x78, !PT ;  /* 0x0000003002077812 */ /* 0x000fe200078e7807 */
[----:B------:R-:W-:Y:S01]  /*0730*/  IMAD.SHL.U32 R2, R53, 0x80, RZ ;  /* 0x0000008035027824 */ /* 0x000fe200078e00ff */
[----:B------:R-:W-:Y:S01]  /*0740*/  LEA.HI R120, R5, R120, RZ, 0x1e ;  /* 0x0000007805787211 */ /* 0x000fe200078ff0ff */
[C---:B------:R-:W-:Y:S01]  /*0750*/  IMAD.SHL.U32 R5, R53.reuse, 0x40, RZ ;  /* 0x0000004035057824 */ /* 0x040fe200078e00ff */
[----:B------:R-:W-:Y:S01]  /*0760*/  SHF.R.S32.HI R9, RZ, 0x1, R53 ;  /* 0x00000001ff097819 */ /* 0x000fe20000011435 */
[----:B------:R-:W-:Y:S01]  /*0770*/  IMAD.MOV.U32 R154, RZ, RZ, -0x800000 ;  /* 0xff800000ff9a7424 */ /* 0x000fe200078e00ff */
[----:B------:R-:W-:Y:S01]  /*0780*/  LOP3.LUT R16, R2, 0x200, RZ, 0xc0, !PT ;  /* 0x0000020002107812 */ /* 0x000fe200078ec0ff */
[----:B0-----:R-:W-:Y:S01]  /*0790*/  IMAD R116, R6, R35, RZ ;  /* 0x0000002306747224 */ /* 0x001fe200078e02ff */
[----:B------:R-:W-:Y:S01]  /*07a0*/  LOP3.LUT R2, R53, 0x1f, RZ, 0xc0, !PT ;  /* 0x0000001f35027812 */ /* 0x000fe200078ec0ff */
[----:B------:R-:W-:Y:S01]  /*07b0*/  IMAD.MOV.U32 R151, RZ, RZ, -0x800000 ;  /* 0xff800000ff977424 */ /* 0x000fe200078e00ff */
[----:B------:R-:W-:Y:S01]  /*07c0*/  SGXT R9, R9, 0x1 ;  /* 0x000000010909781a */ /* 0x000fe20000000200 */
[----:B------:R-:W-:Y:S01]  /*07d0*/  IMAD R8, R35, 0x4, R116 ;  /* 0x0000000423087824 */ /* 0x000fe200078e0274 */
[----:B------:R-:W-:Y:S01]  /*07e0*/  LEA R18, R2, UR7, 0x7 ;  /* 0x0000000702127c11 */ /* 0x000fe2000f8e38ff */
[----:B------:R-:W-:Y:S01]  /*07f0*/  IMAD.MOV.U32 R152, RZ, RZ, -0x800000 ;  /* 0xff800000ff987424 */ /* 0x000fe200078e00ff */
[----:B------:R-:W-:Y:S01]  /*0800*/  SGXT R2, R11, 0x1 ;  /* 0x000000010b02781a */ /* 0x000fe20000000200 */
[C---:B------:R-:W-:Y:S01]  /*0810*/  IMAD R10, R35.reuse, 0x4, R8 ;  /* 0x00000004230a7824 */ /* 0x040fe200078e0208 */
[----:B------:R-:W-:Y:S01]  /*0820*/  LOP3.LUT R16, R16, 0x40, R5, 0xf8, !PT ;  /* 0x0000004010107812 */ /* 0x000fe200078ef805 */
[----:B-1----:R-:W-:Y:S01]  /*0830*/  IMAD R6, R6, R56, RZ ;  /* 0x0000003806067224 */ /* 0x002fe200078e02ff */
[----:B------:R-:W-:Y:S01]  /*0840*/  LOP3.LUT R2, R2, 0x90, RZ, 0xc0, !PT ;  /* 0x0000009002027812 */ /* 0x000fe200078ec0ff */
[C---:B------:R-:W-:Y:S01]  /*0850*/  IMAD R110, R35.reuse, 0x4, R10 ;  /* 0x00000004236e7824 */ /* 0x040fe200078e020a */
[----:B------:R-:W-:Y:S01]  /*0860*/  LOP3.LUT R9, R16, 0x120, R9, 0xf8, !PT ;  /* 0x0000012010097812 */ /* 0x000fe200078ef809 */
[----:B------:R-:W-:Y:S01]  /*0870*/  IMAD R30, R56, 0x4, R6 ;  /* 0x00000004381e7824 */ /* 0x000fe200078e0206 */
[----:B------:R-:W-:Y:S01]  /*0880*/  LOP3.LUT R2, R2, 0x10, R53, 0x78, !PT ;  /* 0x0000001002027812 */ /* 0x000fe200078e7835 */
[----:B------:R-:W-:Y:S01]  /*0890*/  IMAD R12, R35, 0x4, R110 ;  /* 0x00000004230c7824 */ /* 0x000fe200078e026e */
[----:B------:R-:W-:Y:S01]  /*08a0*/  LOP3.LUT R134, R5, 0x1c0, RZ, 0xc0, !PT ;  /* 0x000001c005867812 */ /* 0x000fe200078ec0ff */
[----:B------:R-:W-:Y:S01]  /*08b0*/  IMAD R29, R56, 0x4, R30 ;  /* 0x00000004381d7824 */ /* 0x000fe200078e021e */
[----:B------:R-:W-:Y:S01]  /*08c0*/  LOP3.LUT R133, R9, R2, RZ, 0xfc, !PT ;  /* 0x0000000209857212 */ /* 0x000fe200078efcff */
[----:B------:R-:W-:Y:S01]  /*08d0*/  IMAD R4, R35, 0x4, R12 ;  /* 0x0000000423047824 */ /* 0x000fe200078e020c */
[----:B------:R-:W-:Y:S01]  /*08e0*/  IADD3 R134, R7, UR7, R134 ;  /* 0x0000000707867c10 */ /* 0x000fe2000fffe086 */
[----:B------:R-:W-:Y:S01]  /*08f0*/  IMAD R5, R3, UR4, RZ ;  /* 0x0000000403057c24 */ /* 0x000fe2000f8e02ff */
[----:B------:R-:W-:Y:S01]  /*0900*/  ULDC.64 UR4, c[0x0][0x260] ;  /* 0x0000980000047ab9 */ /* 0x000fe20000000a00 */
[----:B------:R-:W-:Y:S01]  /*0910*/  IMAD R104, R35, 0x4, R4 ;  /* 0x0000000423687824 */ /* 0x000fe200078e0204 */
[----:B------:R-:W-:-:S02]  /*0920*/  UIMAD UR4, UR14, UR4, URZ ;  /* 0x000000040e0472a4 */ /* 0x000fc4000f8e023f */
[----:B------:R-:W-:Y:S01]  /*0930*/  IMAD R2, R34, UR14, RZ ;  /* 0x0000000e22027c24 */ /* 0x000fe2000f8e02ff */
[----:B------:R-:W-:Y:S01]  /*0940*/  SHF.R.S32.HI R7, RZ, 0x1f, R5 ;  /* 0x0000001fff077819 */ /* 0x000fe20000011405 */
[----:B------:R-:W-:Y:S01]  /*0950*/  IMAD R14, R35, 0x4, R104 ;  /* 0x00000004230e7824 */ /* 0x000fe200078e0268 */
[----:B------:R-:W-:Y:S01]  /*0960*/  LOP3.LUT R52, R52, 0x78, RZ, 0xc0, !PT ;  /* 0x0000007834347812 */ /* 0x000fe200078ec0ff */
[C---:B------:R-:W-:Y:S01]  /*0970*/  IMAD R25, R56.reuse, 0x4, R29 ;  /* 0x0000000438197824 */ /* 0x040fe200078e021d */
[----:B------:R-:W-:Y:S01]  /*0980*/  IADD3 R5, P1, P2, R5, UR8, R2 ;  /* 0x0000000805057c10 */ /* 0x000fe2000fa3e002 */
[C---:B------:R-:W-:Y:S01]  /*0990*/  IMAD R46, R35.reuse, 0x4, R14 ;  /* 0x00000004232e7824 */ /* 0x040fe200078e020e */
[----:B------:R-:W-:Y:S01]  /*09a0*/  SHF.R.S32.HI R2, RZ, 0x1f, R2 ;  /* 0x0000001fff027819 */ /* 0x000fe20000011402 */
[----:B------:R-:W-:Y:S01]  /*09b0*/  IMAD R24, R56, 0x4, R25 ;  /* 0x0000000438187824 */ /* 0x000fe200078e0219 */
[-C--:B------:R-:W-:Y:S01]  /*09c0*/  IADD3 R118, P3, R116, R5.reuse, RZ ;  /* 0x0000000574767210 */ /* 0x080fe20007f7e0ff */
[----:B------:R-:W-:Y:S01]  /*09d0*/  IMAD R16, R35, 0x4, R46 ;  /* 0x0000000423107824 */ /* 0x000fe200078e022e */
[----:B------:R-:W-:Y:S01]  /*09e0*/  IADD3.X R7, R7, UR9, R2, P1, P2 ;  /* 0x0000000907077c10 */ /* 0x000fe20008fe4402 */
[----:B------:R-:W-:Y:S01]  /*09f0*/  IMAD.IADD R119, R119, 0x1, R18 ;  /* 0x0000000177777824 */ /* 0x000fe200078e0212 */
[----:B------:R-:W-:Y:S01]  /*0a00*/  IADD3 R117, P4, R8, R5, RZ ;  /* 0x0000000508757210 */ /* 0x000fe20007f9e0ff */
[C---:B------:R-:W-:Y:S01]  /*0a10*/  IMAD R44, R35.reuse, 0x4, R16 ;  /* 0x00000004232c7824 */ /* 0x040fe200078e0210 */
[----:B------:R-:W-:Y:S01]  /*0a20*/  LEA.HI.X.SX32 R116, R116, R7, 0x1, P3 ;  /* 0x0000000774747211 */ /* 0x000fe200018f0eff */
[----:B------:R-:W-:Y:S01]  /*0a30*/  IMAD R23, R56, 0x4, R24 ;  /* 0x0000000438177824 */ /* 0x000fe200078e0218 */
[----:B------:R-:W-:Y:S01]  /*0a40*/  IADD3 R114, P3, R10, R5, RZ ;  /* 0x000000050a727210 */ /* 0x000fe20007f7e0ff */
[C---:B------:R-:W-:Y:S01]  /*0a50*/  IMAD R18, R35.reuse, 0x4, R44 ;  /* 0x0000000423127824 */ /* 0x040fe200078e022c */
[-C--:B------:R-:W-:Y:S01]  /*0a60*/  LEA.HI.X.SX32 R115, R8, R7.reuse, 0x1, P4 ;  /* 0x0000000708737211 */ /* 0x080fe200020f0eff */
[----:B------:R-:W-:Y:S01]  /*0a70*/  IMAD R19, R56, 0x4, R23 ;  /* 0x0000000438137824 */ /* 0x000fe200078e0217 */
[----:B------:R-:W-:Y:S01]  /*0a80*/  LEA.HI.X.SX32 R111, R10, R7, 0x1, P3 ;  /* 0x000000070a6f7211 */ /* 0x000fe200018f0eff */
[----:B------:R-:W-:Y:S01]  /*0a90*/  IMAD R38, R35, 0x4, R18 ;  /* 0x0000000423267824 */ /* 0x000fe200078e0212 */
[-C--:B------:R-:W-:Y:S01]  /*0aa0*/  IADD3 R47, P6, R18, R5.reuse, RZ ;  /* 0x00000005122f7210 */ /* 0x080fe20007fde0ff */
[----:B------:R-:W-:Y:S01]  /*0ab0*/  IMAD R3, R3, UR5, RZ ;  /* 0x0000000503037c24 */ /* 0x000fe2000f8e02ff */
[----:B------:R-:W-:Y:S01]  /*0ac0*/  IADD3 R108, P3, R4, R5, RZ ;  /* 0x00000005046c7210 */ /* 0x000fe20007f7e0ff */
[----:B------:R-:W-:Y:S01]  /*0ad0*/  USHF.R.S32.HI UR5, URZ, 0x1f, UR4 ;  /* 0x0000001f3f057899 */ /* 0x000fe20008011404 */
[-C--:B------:R-:W-:Y:S01]  /*0ae0*/  LEA.HI.X.SX32 R43, R18, R7.reuse, 0x1, P6 ;  /* 0x00000007122b7211 */ /* 0x080fe200030f0eff */
[----:B------:R-:W-:Y:S01]  /*0af0*/  IMAD R18, R56, 0x4, R19 ;  /* 0x0000000438127824 */ /* 0x000fe200078e0213 */
[----:B------:R-:W-:Y:S01]  /*0b00*/  LEA.HI.X.SX32 R105, R4, R7, 0x1, P3 ;  /* 0x0000000704697211 */ /* 0x000fe200018f0eff */
[C---:B------:R-:W-:Y:S01]  /*0b10*/  IMAD R20, R35.reuse, 0x4, R38 ;  /* 0x0000000423147824 */ /* 0x040fe200078e0226 */
[-C--:B------:R-:W-:Y:S01]  /*0b20*/  IADD3 R113, P4, R110, R5.reuse, RZ ;  /* 0x000000056e717210 */ /* 0x080fe20007f9e0ff */
[----:B------:R-:W-:Y:S01]  /*0b30*/  IMAD R17, R56, 0x4, R18 ;  /* 0x0000000438117824 */ /* 0x000fe200078e0212 */
[-C--:B------:R-:W-:Y:S01]  /*0b40*/  IADD3 R112, P5, R12, R5.reuse, RZ ;  /* 0x000000050c707210 */ /* 0x080fe20007fbe0ff */
[----:B------:R-:W-:Y:S01]  /*0b50*/  IMAD R36, R35, 0x4, R20 ;  /* 0x0000000423247824 */ /* 0x000fe200078e0214 */
[----:B------:R-:W-:Y:S01]  /*0b60*/  IADD3 R50, P3, R46, R5, RZ ;  /* 0x000000052e327210 */ /* 0x000fe20007f7e0ff */
[----:B------:R-:W-:Y:S01]  /*0b70*/  IMAD R13, R56, 0x4, R17 ;  /* 0x00000004380d7824 */ /* 0x000fe200078e0211 */
[----:B--2---:R-:W-:Y:S01]  /*0b80*/  IADD3 R54, P1, P2, R3, UR4, R54 ;  /* 0x0000000403367c10 */ /* 0x004fe2000fa3e036 */
[----:B------:R-:W-:Y:S01]  /*0b90*/  IMAD R35, R35, 0x4, R36 ;  /* 0x0000000423237824 */ /* 0x000fe200078e0224 */
[----:B------:R-:W-:Y:S01]  /*0ba0*/  SHF.R.S32.HI R2, RZ, 0x1f, R3 ;  /* 0x0000001fff027819 */ /* 0x000fe20000011403 */
[----:B------:R-:W-:Y:S01]  /*0bb0*/  IMAD.MOV.U32 R153, RZ, RZ, -0x800000 ;  /* 0xff800000ff997424 */ /* 0x000fe200078e00ff */
[-C--:B------:R-:W-:Y:S01]  /*0bc0*/  LEA.HI.X.SX32 R110, R110, R7.reuse, 0x1, P4 ;  /* 0x000000076e6e7211 */ /* 0x080fe200020f0eff */
[----:B------:R-:W-:Y:S01]  /*0bd0*/  IMAD.MOV.U32 R143, RZ, RZ, 0x3f800000 ;  /* 0x3f800000ff8f7424 */ /* 0x000fe200078e00ff */
[-C--:B------:R-:W-:Y:S01]  /*0be0*/  LEA.HI.X.SX32 R109, R12, R7.reuse, 0x1, P5 ;  /* 0x000000070c6d7211 */ /* 0x080fe200028f0eff */
[----:B------:R-:W-:Y:S01]  /*0bf0*/  IMAD R12, R56, 0x4, R13 ;  /* 0x00000004380c7824 */ /* 0x000fe200078e020d */
[----:B------:R-:W-:Y:S01]  /*0c00*/  LEA.HI.X.SX32 R46, R46, R7, 0x1, P3 ;  /* 0x000000072e2e7211 */ /* 0x000fe200018f0eff */
[----:B------:R-:W-:Y:S01]  /*0c10*/  IMAD.MOV.U32 R142, RZ, RZ, 0x3f800000 ;  /* 0x3f800000ff8e7424 */ /* 0x000fe200078e00ff */
[-C--:B------:R-:W-:Y:S01]  /*0c20*/  IADD3 R107, P4, R104, R5.reuse, RZ ;  /* 0x00000005686b7210 */ /* 0x080fe20007f9e0ff */
[----:B------:R-:W-:Y:S01]  /*0c30*/  IMAD R11, R56, 0x4, R12 ;  /* 0x00000004380b7824 */ /* 0x000fe200078e020c */
[-C--:B------:R-:W-:Y:S01]  /*0c40*/  IADD3 R42, P3, R38, R5.reuse, RZ ;  /* 0x00000005262a7210 */ /* 0x080fe20007f7e0ff */
[----:B------:R-:W-:Y:S01]  /*0c50*/  IMAD.MOV.U32 R141, RZ, RZ, 0x3f800000 ;  /* 0x3f800000ff8d7424 */ /* 0x000fe200078e00ff */
[----:B------:R-:W-:-:S02]  /*0c60*/  IADD3 R106, P5, R14, R5, RZ ;  /* 0x000000050e6a7210 */ /* 0x000fc40007fbe0ff */
[----:B------:R-:W-:Y:S02]  /*0c70*/  CS2R R68, SRZ ;  /* 0x0000000000447805 */ /* 0x000fe4000001ff00 */
[----:B------:R-:W-:Y:S02]  /*0c80*/  IADD3.X R2, R2, UR5, R55, P1, P2 ;  /* 0x0000000502027c10 */ /* 0x000fe40008fe4437 */
[----:B------:R-:W-:Y:S02]  /*0c90*/  CS2R R70, SRZ ;  /* 0x0000000000467805 */ /* 0x000fe4000001ff00 */
[----:B------:R-:W-:Y:S02]  /*0ca0*/  IADD3 R34, P1, R6, R54, RZ ;  /* 0x0000003606227210 */ /* 0x000fe40007f3e0ff */
[----:B------:R-:W-:Y:S02]  /*0cb0*/  CS2R R72, SRZ ;  /* 0x0000000000487805 */ /* 0x000fe4000001ff00 */
[----:B------:R-:W-:-:S02]  /*0cc0*/  LEA.HI.X.SX32 R104, R104, R7, 0x1, P4 ;  /* 0x0000000768687211 */ /* 0x000fc400020f0eff */
[----:B------:R-:W-:Y:S02]  /*0cd0*/  CS2R R74, SRZ ;  /* 0x00000000004a7805 */ /* 0x000fe4000001ff00 */
[-C--:B------:R-:W-:Y:S01]  /*0ce0*/  LEA.HI.X.SX32 R38, R38, R7.reuse, 0x1, P3 ;  /* 0x0000000726267211 */ /* 0x080fe200018f0eff */
[----:B------:R-:W-:Y:S01]  /*0cf0*/  UMOV UR4, URZ ;  /* 0x0000003f00047c82 */ /* 0x000fe20008000000 */
[----:B------:R-:W-:Y:S01]  /*0d00*/  LEA.HI.X.SX32 R51, R14, R7, 0x1, P5 ;  /* 0x000000070e337211 */ /* 0x000fe200028f0eff */
[----:B------:R-:W-:Y:S01]  /*0d10*/  UMOV UR5, URZ ;  /* 0x0000003f00057c82 */ /* 0x000fe20008000000 */
[-C--:B------:R-:W-:Y:S01]  /*0d20*/  IADD3 R49, P4, R16, R5.reuse, RZ ;  /* 0x0000000510317210 */ /* 0x080fe20007f9e0ff */
[----:B------:R-:W-:Y:S01]  /*0d30*/  UMOV UR6, URZ ;  /* 0x0000003f00067c82 */ /* 0x000fe20008000000 */
[-C--:B------:R-:W-:Y:S01]  /*0d40*/  IADD3 R33, P2, R30, R54.reuse, RZ ;  /* 0x000000361e217210 */ /* 0x080fe20007f5e0ff */
[----:B------:R-:W-:Y:S01]  /*0d50*/  ULDC UR15, c[0x0][0x238] ;  /* 0x00008e00000f7ab9 */ /* 0x000fe20000000800 */
[----:B------:R-:W-:Y:S01]  /*0d60*/  IADD3 R32, P3, R29, R54, RZ ;  /* 0x000000361d207210 */ /* 0x000fe20007f7e0ff */
[----:B------:R-:W-:Y:S01]  /*0d70*/  ULDC UR16, c[0x0][0x264] ;  /* 0x0000990000107ab9 */ /* 0x000fe20000000800 */
[----:B------:R-:W-:Y:S01]  /*0d80*/  IADD3 R48, P5, R44, R5, RZ ;  /* 0x000000052c307210 */ /* 0x000fe20007fbe0ff */
[----:B------:R-:W-:Y:S01]  /*0d90*/  ULDC UR17, c[0x0][0x254] ;  /* 0x0000950000117ab9 */ /* 0x000fe20000000800 */
[----:B------:R-:W-:Y:S01]  /*0da0*/  LEA.HI.X.SX32 R31, R6, R2, 0x1, P1 ;  /* 0x00000002061f7211 */ /* 0x000fe200008f0eff */
[----:B------:R-:W-:Y:S01]  /*0db0*/  IMAD R6, R56, 0x4, R11 ;  /* 0x0000000438067824 */ /* 0x000fe200078e020b */
[----:B------:R-:W-:-:S02]  /*0dc0*/  LEA.HI.X.SX32 R45, R16, R7, 0x1, P4 ;  /* 0x00000007102d7211 */ /* 0x000fc400020f0eff */
[-C--:B------:R-:W-:Y:S02]  /*0dd0*/  LEA.HI.X.SX32 R30, R30, R2.reuse, 0x1, P2 ;  /* 0x000000021e1e7211 */ /* 0x080fe400010f0eff */
[----:B------:R-:W-:Y:S02]  /*0de0*/  LEA.HI.X.SX32 R29, R29, R2, 0x1, P3 ;  /* 0x000000021d1d7211 */ /* 0x000fe400018f0eff */
[----:B------:R-:W-:Y:S02]  /*0df0*/  LEA.HI.X.SX32 R44, R44, R7, 0x1, P5 ;  /* 0x000000072c2c7211 */ /* 0x000fe400028f0eff */
[----:B------:R-:W-:Y:S02]  /*0e00*/  IADD3 R41, P4, R20, R5, RZ ;  /* 0x0000000514297210 */ /* 0x000fe40007f9e0ff */
[-C--:B------:R-:W-:Y:S02]  /*0e10*/  IADD3 R28, P1, R25, R54.reuse, RZ ;  /* 0x00000036191c7210 */ /* 0x080fe40007f3e0ff */
[----:B------:R-:W-:-:S02]  /*0e20*/  IADD3 R27, P2, R24, R54, RZ ;  /* 0x00000036181b7210 */ /* 0x000fc40007f5e0ff */
[----:B------:R-:W-:Y:S02]  /*0e30*/  IADD3 R26, P3, R23, R54, RZ ;  /* 0x00000036171a7210 */ /* 0x000fe40007f7e0ff */
[-C--:B------:R-:W-:Y:S02]  /*0e40*/  IADD3 R40, P5, R36, R5.reuse, RZ ;  /* 0x0000000524287210 */ /* 0x080fe40007fbe0ff */
[----:B------:R-:W-:Y:S01]  /*0e50*/  IADD3 R39, P6, R35, R5, RZ ;  /* 0x0000000523277210 */ /* 0x000fe20007fde0ff */
[----:B------:R-:W-:Y:S01]  /*0e60*/  IMAD R5, R56, 0x4, R6 ;  /* 0x0000000438057824 */ /* 0x000fe200078e0206 */
[----:B------:R-:W-:Y:S02]  /*0e70*/  LEA.HI.X.SX32 R37, R20, R7, 0x1, P4 ;  /* 0x0000000714257211 */ /* 0x000fe400020f0eff */
[-C--:B------:R-:W-:Y:S01]  /*0e80*/  LEA.HI.X.SX32 R25, R25, R2.reuse, 0x1, P1 ;  /* 0x0000000219197211 */ /* 0x080fe200008f0eff */
[----:B------:R-:W-:Y:S01]  /*0e90*/  IMAD R4, R56, 0x4, R5 ;  /* 0x0000000438047824 */ /* 0x000fe200078e0205 */
[----:B------:R-:W-:-:S02]  /*0ea0*/  LEA.HI.X.SX32 R24, R24, R2, 0x1, P2 ;  /* 0x0000000218187211 */ /* 0x000fc400010f0eff */
[----:B------:R-:W-:Y:S01]  /*0eb0*/  LEA.HI.X.SX32 R23, R23, R2, 0x1, P3 ;  /* 0x0000000217177211 */ /* 0x000fe200018f0eff */
[----:B------:R-:W-:Y:S01]  /*0ec0*/  IMAD R3, R56, 0x4, R4 ;  /* 0x0000000438037824 */ /* 0x000fe200078e0204 */
[-C--:B------:R-:W-:Y:S02]  /*0ed0*/  IADD3 R22, P1, R19, R54.reuse, RZ ;  /* 0x0000003613167210 */ /* 0x080fe40007f3e0ff */
[CC--:B------:R-:W-:Y:S02]  /*0ee0*/  IADD3 R21, P2, R18.reuse, R54.reuse, RZ ;  /* 0x0000003612157210 */ /* 0x0c0fe40007f5e0ff */
[----:B------:R-:W-:Y:S02]  /*0ef0*/  IADD3 R20, P3, R17, R54, RZ ;  /* 0x0000003611147210 */ /* 0x000fe40007f7e0ff */
[-C--:B------:R-:W-:Y:S02]  /*0f00*/  LEA.HI.X.SX32 R19, R19, R2.reuse, 0x1, P1 ;  /* 0x0000000213137211 */ /* 0x080fe400008f0eff */
[----:B------:R-:W-:-:S02]  /*0f10*/  LEA.HI.X.SX32 R18, R18, R2, 0x1, P2 ;  /* 0x0000000212127211 */ /* 0x000fc400010f0eff */
[----:B------:R-:W-:Y:S02]  /*0f20*/  LEA.HI.X.SX32 R17, R17, R2, 0x1, P3 ;  /* 0x0000000211117211 */ /* 0x000fe400018f0eff */
[-C--:B------:R-:W-:Y:S02]  /*0f30*/  IADD3 R16, P1, R13, R54.reuse, RZ ;  /* 0x000000360d107210 */ /* 0x080fe40007f3e0ff */
[-C--:B------:R-:W-:Y:S02]  /*0f40*/  IADD3 R15, P2, R12, R54.reuse, RZ ;  /* 0x000000360c0f7210 */ /* 0x080fe40007f5e0ff */
[----:B------:R-:W-:Y:S02]  /*0f50*/  IADD3 R14, P3, R11, R54, RZ ;  /* 0x000000360b0e7210 */ /* 0x000fe40007f7e0ff */
[-C--:B------:R-:W-:Y:S02]  /*0f60*/  LEA.HI.X.SX32 R36, R36, R7.reuse, 0x1, P5 ;  /* 0x0000000724247211 */ /* 0x080fe400028f0eff */
[----:B------:R-:W-:-:S02]  /*0f70*/  LEA.HI.X.SX32 R35, R35, R7, 0x1, P6 ;  /* 0x0000000723237211 */ /* 0x000fc400030f0eff */
[-C--:B------:R-:W-:Y:S02]  /*0f80*/  LEA.HI.X.SX32 R13, R13, R2.reuse, 0x1, P1 ;  /* 0x000000020d0d7211 */ /* 0x080fe400008f0eff */
[-C--:B------:R-:W-:Y:S02]  /*0f90*/  LEA.HI.X.SX32 R12, R12, R2.reuse, 0x1, P2 ;  /* 0x000000020c0c7211 */ /* 0x080fe400010f0eff */
[----:B------:R-:W-:Y:S02]  /*0fa0*/  LEA.HI.X.SX32 R11, R11, R2, 0x1, P3 ;  /* 0x000000020b0b7211 */ /* 0x000fe400018f0eff */
[-C--:B------:R-:W-:Y:S02]  /*0fb0*/  IADD3 R10, P1, R6, R54.reuse, RZ ;  /* 0x00000036060a7210 */ /* 0x080fe40007f3e0ff */
[-C--:B------:R-:W-:Y:S02]  /*0fc0*/  IADD3 R9, P2, R5, R54.reuse, RZ ;  /* 0x0000003605097210 */ /* 0x080fe40007f5e0ff */
[----:B------:R-:W-:-:S02]  /*0fd0*/  IADD3 R8, P3, R4, R54, RZ ;  /* 0x0000003604087210 */ /* 0x000fc40007f7e0ff */
[----:B------:R-:W-:Y:S02]  /*0fe0*/  IADD3 R7, P4, R3, R54, RZ ;  /* 0x0000003603077210 */ /* 0x000fe40007f9e0ff */
[----:B------:R-:W-:Y:S02]  /*0ff0*/  SHF.R.S32.HI R55, RZ, 0x7, R53 ;  /* 0x00000007ff377819 */ /* 0x000fe40000011435 */
[-C--:B------:R-:W-:Y:S02]  /*1000*/  LEA.HI.X.SX32 R6, R6, R2.reuse, 0x1, P1 ;  /* 0x0000000206067211 */ /* 0x080fe400008f0eff */
[-C--:B------:R-:W-:Y:S02]  /*1010*/  LEA.HI.X.SX32 R5, R5, R2.reuse, 0x1, P2 ;  /* 0x0000000205057211 */ /* 0x080fe400010f0eff */
[-C--:B------:R-:W-:Y:S02]  /*1020*/  LEA.HI.X.SX32 R4, R4, R2.reuse, 0x1, P3 ;  /* 0x0000000204047211 */ /* 0x080fe400018f0eff */
[----:B------:R-:W-:-:S02]  /*1030*/  LEA.HI.X.SX32 R3, R3, R2, 0x1, P4 ;  /* 0x0000000203037211 */ /* 0x000fc400020f0eff */
[----:B------:R-:W-:Y:S02]  /*1040*/  SGXT R2, R55, 0x1 ;  /* 0x000000013702781a */ /* 0x000fe40000000200 */
[--C-:B------:R-:W-:Y:S02]  /*1050*/  SHF.R.U32.HI R54, RZ, 0x2, R53.reuse ;  /* 0x00000002ff367819 */ /* 0x100fe40000011635 */
[----:B------:R-:W-:Y:S02]  /*1060*/  LOP3.LUT R2, R2, 0x90, RZ, 0xc0, !PT ;  /* 0x0000009002027812 */ /* 0x000fe400078ec0ff */
[----:B------:R-:W-:Y:S02]  /*1070*/  LOP3.LUT P1, RZ, R53, 0x7, RZ, 0xc0, !PT ;  /* 0x0000000735ff7812 */ /* 0x000fe4000782c0ff */
[----:B------:R-:W-:Y:S01]  /*1080*/  LOP3.LUT R136, R2, 0x7f, R53, 0x78, !PT ;  /* 0x0000007f02887812 */ /* 0x000fe200078e7835 */
[----:B------:R-:W-:Y:S01]  /*1090*/  IMAD R2, R131, 0x20, R52 ;  /* 0x0000002083027824 */ /* 0x000fe200078e0234 */
[----:B------:R-:W-:-:S02]  /*10a0*/  SGXT.U32 R52, R54, 0x3 ;  /* 0x000000033634781a */ /* 0x000fc40000000000 */
[----:B------:R-:W-:Y:S02]  /*10b0*/  SHF.R.U32.HI R53, RZ, 0x3, R0 ;  /* 0x00000003ff357819 */ /* 0x000fe40000011600 */
[C---:B------:R-:W-:Y:S02]  /*10c0*/  LOP3.LUT R129, R52.reuse, 0x8, RZ, 0xfc, !PT ;  /* 0x0000000834817812 */ /* 0x040fe400078efcff */
[C---:B------:R-:W-:Y:S02]  /*10d0*/  LOP3.LUT R127, R52.reuse, 0x10, RZ, 0xfc, !PT ;  /* 0x00000010347f7812 */ /* 0x040fe400078efcff */
[----:B------:R-:W-:Y:S02]  /*10e0*/  LOP3.LUT R125, R52, 0x18, RZ, 0xfc, !PT ;  /* 0x00000018347d7812 */ /* 0x000fe400078efcff */
[----:B------:R-:W-:Y:S02]  /*10f0*/  LEA R131, R131, UR7, 0x3 ;  /* 0x0000000783837c11 */ /* 0x000fe4000f8e18ff */
[----:B------:R-:W-:-:S02]  /*1100*/  LOP3.LUT R124, R53, 0x1c, RZ, 0xc0, !PT ;  /* 0x0000001c357c7812 */ /* 0x000fc400078ec0ff */
[----:B------:R-:W-:Y:S02]  /*1110*/  LEA R129, R129, UR7, 0x5 ;  /* 0x0000000781817c11 */ /* 0x000fe4000f8e28ff */
[----:B------:R-:W-:Y:S01]  /*1120*/  LEA R127, R127, UR7, 0x5 ;  /* 0x000000077f7f7c11 */ /* 0x000fe2000f8e28ff */
[----:B------:R-:W-:Y:S01]  /*1130*/  IMAD.IADD R130, R131, 0x1, R124 ;  /* 0x0000000183827824 */ /* 0x000fe200078e027c */
[----:B------:R-:W-:Y:S01]  /*1140*/  LEA R125, R125, UR7, 0x5 ;  /* 0x000000077d7d7c11 */ /* 0x000fe2000f8e28ff */
[----:B------:R-:W-:Y:S01]  /*1150*/  IMAD.IADD R128, R124, 0x1, R129 ;  /* 0x000000017c807824 */ /* 0x000fe200078e0281 */
[----:B------:R-:W-:Y:S01]  /*1160*/  LOP3.LUT R140, R52, R137, RZ, 0xfc, !PT ;  /* 0x00000089348c7212 */ /* 0x000fe200078efcff */
[C---:B------:R-:W-:Y:S01]  /*1170*/  IMAD.IADD R126, R124.reuse, 0x1, R127 ;  /* 0x000000017c7e7824 */ /* 0x040fe200078e027f */
[C-C-:B------:R-:W-:Y:S01]  /*1180*/  LOP3.LUT R139, R137.reuse, 0x8, R52.reuse, 0xfe, !PT ;  /* 0x00000008898b7812 */ /* 0x140fe200078efe34 */
[----:B------:R-:W-:Y:S01]  /*1190*/  IMAD.IADD R124, R124, 0x1, R125 ;  /* 0x000000017c7c7824 */ /* 0x000fe200078e027d */
[----:B------:R-:W-:-:S02]  /*11a0*/  LOP3.LUT R138, R137, 0x10, R52, 0xfe, !PT ;  /* 0x00000010898a7812 */ /* 0x000fc400078efe34 */
[----:B------:R-:W-:Y:S02]  /*11b0*/  LEA R0, R0, UR7, 0x2 ;  /* 0x0000000700007c11 */ /* 0x000fe4000f8e10ff */
[----:B------:R-:W-:Y:S02]  /*11c0*/  LOP3.LUT R137, R137, 0x18, R52, 0xfe, !PT ;  /* 0x0000001889897812 */ /* 0x000fe400078efe34 */
[C---:B------:R-:W-:Y:S02]  /*11d0*/  LOP3.LUT R121, R2.reuse, 0x20, RZ, 0x3c, !PT ;  /* 0x0000002002797812 */ /* 0x040fe400078e3cff */
[C---:B------:R-:W-:Y:S02]  /*11e0*/  LOP3.LUT R122, R2.reuse, 0x40, RZ, 0x3c, !PT ;  /* 0x00000040027a7812 */ /* 0x040fe400078e3cff */
[----:B------:R-:W-:Y:S02]  /*11f0*/  LOP3.LUT R123, R2, 0x60, RZ, 0x3c, !PT ;  /* 0x00000060027b7812 */ /* 0x000fe400078e3cff */
[----:B------:R-:W-:-:S02]  /*1200*/  LOP3.LUT R135, R136, 0x20, RZ, 0x3c, !PT ;  /* 0x0000002088877812 */ /* 0x000fc400078e3cff */
[----:B------:R-:W-:-:S07]  /*1210*/  LOP3.LUT R132, R133, 0x20, RZ, 0x3c, !PT ;  /* 0x0000002085847812 */ /* 0x000fce00078e3cff */
.L_x_9:
[----:B------:R-:W-:Y:S02]  /*1220*/  USHF.R.S32.HI UR8, URZ, 0x1f, UR4 ;  /* 0x0000001f3f087899 */ /* 0x000fe40008011404 */
[----:B------:R-:W-:Y:S02]  /*1230*/  IADD3 R52, P2, R118, UR4, RZ ;  /* 0x0000000476347c10 */ /* 0x000fe4000ff5e0ff */
[----:B------:R-:W-:Y:S02]  /*1240*/  IADD3 R54, P3, R117, UR4, RZ ;  /* 0x0000000475367c10 */ /* 0x000fe4000ff7e0ff */
[----:B------:R-:W-:Y:S02]  /*1250*/  IADD3.X R53, R116, UR8, RZ, P2, !PT ;  /* 0x0000000874357c10 */ /* 0x000fe400097fe4ff */
[----:B------:R-:W-:Y:S02]  /*1260*/  IADD3 R56, P2, R114, UR4, RZ ;  /* 0x0000000472387c10 */ /* 0x000fe4000ff5e0ff */
[----:B------:R-:W-:Y:S01]  /*1270*/  IADD3.X R55, R115, UR8, RZ, P3, !PT ;  /* 0x0000000873377c10 */ /* 0x000fe20009ffe4ff */
[----:B------:R0:W2:Y:S01]  /*1280*/  LDG.E.U8 R79, desc[UR12][R52.64] ;  /* 0x0000000c344f7981 */ /* 0x0000a2000c1e1100 */
[----:B------:R-:W-:-:S02]  /*1290*/  IADD3.X R57, R111, UR8, RZ, P2, !PT ;  /* 0x000000086f397c10 */ /* 0x000fc400097fe4ff */
[----:B------:R-:W-:Y:S01]  /*12a0*/  IADD3 R58, P3, R113, UR4, RZ ;  /* 0x00000004713a7c10 */ /* 0x000fe2000ff7e0ff */
[----:B------:R1:W3:Y:S01]  /*12b0*/  LDG.E.U8 R78, desc[UR12][R54.64] ;  /* 0x0000000c364e7981 */ /* 0x0002e2000c1e1100 */
[----:B------:R-:W-:Y:S02]  /*12c0*/  IADD3 R60, P2, R112, UR4, RZ ;  /* 0x00000004703c7c10 */ /* 0x000fe4000ff5e0ff */
[----:B------:R-:W-:Y:S01]  /*12d0*/  IADD3.X R59, R110, UR8, RZ, P3, !PT ;  /* 0x000000086e3b7c10 */ /* 0x000fe20009ffe4ff */
[----:B------:R-:W4:Y:S01]  /*12e0*/  LDG.E.U8 R81, desc[UR12][R56.64] ;  /* 0x0000000c38517981 */ /* 0x000f22000c1e1100 */
[----:B------:R-:W-:Y:S02]  /*12f0*/  IADD3.X R61, R109, UR8, RZ, P2, !PT ;  /* 0x000000086d3d7c10 */ /* 0x000fe400097fe4ff */
[----:B------:R-:W-:Y:S01]  /*1300*/  IADD3 R62, P3, R108, UR4, RZ ;  /* 0x000000046c3e7c10 */ /* 0x000fe2000ff7e0ff */
[----:B------:R-:W5:Y:S01]  /*1310*/  LDG.E.U8 R80, desc[UR12][R58.64] ;  /* 0x0000000c3a507981 */ /* 0x000f62000c1e1100 */
[----:B------:R-:W-:-:S02]  /*1320*/  IADD3 R64, P2, R107, UR4, RZ ;  /* 0x000000046b407c10 */ /* 0x000fc4000ff5e0ff */
[----:B------:R-:W-:Y:S01]  /*1330*/  IADD3.X R63, R105, UR8, RZ, P3, !PT ;  /* 0x00000008693f7c10 */ /* 0x000fe20009ffe4ff */
[----:B------:R1:W3:Y:S01]  /*1340*/  LDG.E.U8 R83, desc[UR12][R60.64] ;  /* 0x0000000c3c537981 */ /* 0x0002e2000c1e1100 */
[----:B------:R-:W-:Y:S02]  /*1350*/  IADD3.X R65, R104, UR8, RZ, P2, !PT ;  /* 0x0000000868417c10 */ /* 0x000fe400097fe4ff */
[----:B0-----:R-:W-:Y:S01]  /*1360*/  IADD3 R52, P3, R106, UR4, RZ ;  /* 0x000000046a347c10 */ /* 0x001fe2000ff7e0ff */
[----:B------:R-:W5:Y:S01]  /*1370*/  LDG.E.U8 R62, desc[UR12][R62.64] ;  /* 0x0000000c3e3e7981 */ /* 0x000f62000c1e1100 */
[----:B-1----:R-:W-:Y:S02]  /*1380*/  IADD3 R54, P2, R50, UR4, RZ ;  /* 0x0000000432367c10 */ /* 0x002fe4000ff5e0ff */
[----:B------:R-:W-:Y:S01]  /*1390*/  IADD3.X R53, R51, UR8, RZ, P3, !PT ;  /* 0x0000000833357c10 */ /* 0x000fe20009ffe4ff */
[----:B------:R-:W5:Y:S01]  /*13a0*/  LDG.E.U8 R65, desc[UR12][R64.64] ;  /* 0x0000000c40417981 */ /* 0x000f62000c1e1100 */
[----:B------:R-:W-:-:S02]  /*13b0*/  IADD3.X R55, R46, UR8, RZ, P2, !PT ;  /* 0x000000082e377c10 */ /* 0x000fc400097fe4ff */
[----:B------:R-:W-:Y:S01]  /*13c0*/  IADD3 R66, P3, R48, UR4, RZ ;  /* 0x0000000430427c10 */ /* 0x000fe2000ff7e0ff */
[----:B------:R0:W5:Y:S01]  /*13d0*/  LDG.E.U8 R82, desc[UR12][R52.64] ;  /* 0x0000000c34527981 */ /* 0x000162000c1e1100 */
[----:B------:R-:W-:Y:S02]  /*13e0*/  IADD3 R76, P2, R42, UR4, RZ ;  /* 0x000000042a4c7c10 */ /* 0x000fe4000ff5e0ff */
[----:B------:R-:W-:Y:S01]  /*13f0*/  IADD3.X R67, R44, UR8, RZ, P3, !PT ;  /* 0x000000082c437c10 */ /* 0x000fe20009ffe4ff */
[----:B------:R1:W5:Y:S01]  /*1400*/  LDG.E.U8 R85, desc[UR12][R54.64] ;  /* 0x0000000c36557981 */ /* 0x000362000c1e1100 */
[----:B------:R-:W-:Y:S02]  /*1410*/  IADD3.X R77, R38, UR8, RZ, P2, !PT ;  /* 0x00000008264d7c10 */ /* 0x000fe400097fe4ff */
[----:B------:R-:W-:Y:S02]  /*1420*/  IADD3 R60, P3, R40, UR4, RZ ;  /* 0x00000004283c7c10 */ /* 0x000fe4000ff7e0ff */
[----:B------:R-:W-:Y:S01]  /*1430*/  IADD3 R56, P2, R49, UR4, RZ ;  /* 0x0000000431387c10 */ /* 0x000fe2000ff5e0ff */
[----:B------:R-:W5:Y:S01]  /*1440*/  LDG.E.U8 R67, desc[UR12][R66.64] ;  /* 0x0000000c42437981 */ /* 0x000f62000c1e1100 */
[----:B------:R-:W-:-:S02]  /*1450*/  IADD3.X R61, R36, UR8, RZ, P3, !PT ;  /* 0x00000008243d7c10 */ /* 0x000fc40009ffe4ff */
[----:B------:R-:W-:Y:S01]  /*1460*/  IADD3.X R57, R45, UR8, RZ, P2, !PT ;  /* 0x000000082d397c10 */ /* 0x000fe200097fe4ff */
[----:B------:R-:W5:Y:S01]  /*1470*/  LDG.E.U8 R77, desc[UR12][R76.64] ;  /* 0x0000000c4c4d7981 */ /* 0x000f62000c1e1100 */
[----:B------:R-:W-:Y:S02]  /*1480*/  IADD3 R58, P3, R47, UR4, RZ ;  /* 0x000000042f3a7c10 */ /* 0x000fe4000ff7e0ff */
[----:B0-----:R-:W-:Y:S01]  /*1490*/  IADD3 R52, P4, R41, UR4, RZ ;  /* 0x0000000429347c10 */ /* 0x001fe2000ff9e0ff */
[----:B------:R-:W5:Y:S01]  /*14a0*/  LDG.E.U8 R61, desc[UR12][R60.64] ;  /* 0x0000000c3c3d7981 */ /* 0x000f62000c1e1100 */
[----:B-1----:R-:W-:Y:S02]  /*14b0*/  IADD3 R54, P2, R39, UR4, RZ ;  /* 0x0000000427367c10 */ /* 0x002fe4000ff5e0ff */
[----:B------:R-:W-:Y:S01]  /*14c0*/  IADD3.X R59, R43, UR8, RZ, P3, !PT ;  /* 0x000000082b3b7c10 */ /* 0x000fe20009ffe4ff */
[----:B------:R-:W5:Y:S01]  /*14d0*/  LDG.E.U8 R84, desc[UR12][R56.64] ;  /* 0x0000000c38547981 */ /* 0x000f62000c1e1100 */
[----:B------:R-:W-:-:S02]  /*14e0*/  IADD3.X R53, R37, UR8, RZ, P4, !PT ;  /* 0x0000000825357c10 */ /* 0x000fc4000a7fe4ff */
[----:B------:R-:W-:Y:S01]  /*14f0*/  IADD3.X R55, R35, UR8, RZ, P2, !PT ;  /* 0x0000000823377c10 */ /* 0x000fe200097fe4ff */
[----:B------:R-:W5:Y:S04]  /*1500*/  LDG.E.U8 R86, desc[UR12][R58.64] ;  /* 0x0000000c3a567981 */ /* 0x000f68000c1e1100 */
[----:B------:R-:W5:Y:S04]  /*1510*/  LDG.E.U8 R76, desc[UR12][R52.64] ;  /* 0x0000000c344c7981 */ /* 0x000f68000c1e1100 */
[----:B------:R-:W5:Y:S01]  /*1520*/  LDG.E.U8 R88, desc[UR12][R54.64] ;  /* 0x0000000c36587981 */ /* 0x000f62000c1e1100 */
[----:B------:R-:W-:Y:S06]  /*1530*/  BAR.SYNC.DEFER_BLOCKING 0x0 ;  /* 0x0000000000007b1d */ /* 0x000fec0000010000 */
[----:B--2---:R-:W-:Y:S04]  /*1540*/  STS.U8 [R136+UR7+0x1000], R79 ;  /* 0x0010004f88007988 */ /* 0x004fe80008000007 */
[----:B----4-:R-:W-:Y:S04]  /*1550*/  STS.U8 [R136+UR7+0x1200], R81 ;  /* 0x0012005188007988 */ /* 0x010fe80008000007 */
[----:B---3--:R-:W-:Y:S04]  /*1560*/  STS.U8 [R136+UR7+0x1400], R83 ;  /* 0x0014005388007988 */ /* 0x008fe80008000007 */
[----:B-----5:R-:W-:Y:S04]  /*1570*/  STS.U8 [R136+UR7+0x1600], R65 ;  /* 0x0016004188007988 */ /* 0x020fe80008000007 */
[----:B------:R-:W-:Y:S04]  /*1580*/  STS.U8 [R136+UR7+0x1800], R85 ;  /* 0x0018005588007988 */ /* 0x000fe80008000007 */
        /* <DEDUP_REMOVED lines=10> */
[----:B------:R-:W-:Y:S01]  /*1630*/  STS.U8 [R135+UR7+0x1f00], R88 ;  /* 0x001f005887007988 */ /* 0x000fe20008000007 */
[----:B------:R-:W-:Y:S06]  /*1640*/  BAR.SYNC.DEFER_BLOCKING 0x0 ;  /* 0x0000000000007b1d */ /* 0x000fec0000010000 */
[----:B------:R-:W0:Y:S04]  /*1650*/  LDSM.16.M88.4 R52, [R134+0x1000] ;  /* 0x001000008634783b */ /* 0x000e280000000200 */
[----:B------:R-:W1:Y:S04]  /*1660*/  LDSM.16.MT88.4 R100, [R133+UR7] ;  /* 0x000000078564783b */ /* 0x000e680008004200 */
[----:B------:R-:W2:Y:S04]  /*1670*/  LDSM.16.MT88.4 R64, [R133+UR7+0x400] ;  /* 0x000400078540783b */ /* 0x000ea80008004200 */
[----:B------:R-:W3:Y:S04]  /*1680*/  LDSM.16.MT88.4 R56, [R132+UR7] ;  /* 0x000000078438783b */ /* 0x000ee80008004200 */
[----:B------:R-:W4:Y:S04]  /*1690*/  LDSM.16.MT88.4 R60, [R132+UR7+0x400] ;  /* 0x00040007843c783b */ /* 0x000f280008004200 */
[----:B------:R-:W5:Y:S04]  /*16a0*/  LDSM.16.MT88.4 R88, [R133+UR7+0x800] ;  /* 0x000800078558783b */ /* 0x000f680008004200 */
[----:B------:R-:W5:Y:S04]  /*16b0*/  LDSM.16.MT88.4 R92, [R133+UR7+0xc00] ;  /* 0x000c0007855c783b */ /* 0x000f680008004200 */
[----:B------:R-:W5:Y:S01]  /*16c0*/  LDSM.16.MT88.4 R84, [R132+UR7+0xc00] ;  /* 0x000c00078454783b */ /* 0x000f620008004200 */
[----:B0-----:R-:W-:-:S02]  /*16d0*/  F2FP.F16.E4M3.UNPACK_B R80, R52 ;  /* 0x00000034ff50723e */ /* 0x001fc400020006ff */
[----:B------:R-:W-:Y:S01]  /*16e0*/  F2FP.F16.E4M3.UNPACK_B R81, R53 ;  /* 0x00000035ff51723e */ /* 0x000fe200020006ff */
[----:B-1----:R-:W-:Y:S02]  /*16f0*/  IMAD.MOV.U32 R96, RZ, RZ, R100 ;  /* 0x000000ffff607224 */ /* 0x002fe400078e0064 */
[----:B------:R-:W-:Y:S02]  /*1700*/  IMAD.MOV.U32 R97, RZ, RZ, R102 ;  /* 0x000000ffff617224 */ /* 0x000fe400078e0066 */
[----:B--2---:R-:W-:Y:S02]  /*1710*/  IMAD.MOV.U32 R98, RZ, RZ, R64 ;  /* 0x000000ffff627224 */ /* 0x004fe400078e0040 */
[----:B------:R-:W-:Y:S02]  /*1720*/  IMAD.MOV.U32 R99, RZ, RZ, R66 ;  /* 0x000000ffff637224 */ /* 0x000fe400078e0042 */
[----:B---3--:R-:W-:Y:S02]  /*1730*/  IMAD.MOV.U32 R76, RZ, RZ, R56 ;  /* 0x000000ffff4c7224 */ /* 0x008fe400078e0038 */
[----:B------:R-:W-:-:S02]  /*1740*/  IMAD.MOV.U32 R77, RZ, RZ, R58 ;  /* 0x000000ffff4d7224 */ /* 0x000fc400078e003a */
[----:B----4-:R-:W-:Y:S01]  /*1750*/  IMAD.MOV.U32 R78, RZ, RZ, R60 ;  /* 0x000000ffff4e7224 */ /* 0x010fe200078e003c */
[----:B------:R-:W-:Y:S01]  /*1760*/  HMMA.16816.F32 R96, R96, R80, RZ ;  /* 0x000000506060723c */ /* 0x000fe200000018ff */
[----:B------:R-:W-:-:S07]  /*1770*/  IMAD.MOV.U32 R79, RZ, RZ, R62 ;  /* 0x000000ffff4f7224 */ /* 0x000fce00078e003e */
[----:B------:R-:W-:Y:S01]  /*1780*/  HMMA.16816.F32 R76, R76, R80, RZ ;  /* 0x000000504c4c723c */ /* 0x000fe200000018ff */
[----:B------:R-:W0:Y:S01]  /*1790*/  LDSM.16.MT88.4 R80, [R132+UR7+0x800] ;  /* 0x000800078450783b */ /* 0x000e220008004200 */
[----:B------:R-:W-:Y:S01]  /*17a0*/  IMAD.MOV.U32 R100, RZ, RZ, R101 ;  /* 0x000000ffff647224 */ /* 0x000fe200078e0065 */
[----:B------:R-:W-:Y:S01]  /*17b0*/  F2FP.F16.E4M3.UNPACK_B R52, R52.H1 ;  /* 0x00000034ff34723e */ /* 0x000fe200030006ff */
[----:B------:R-:W-:Y:S01]  /*17c0*/  IMAD.MOV.U32 R101, RZ, RZ, R103 ;  /* 0x000000ffff657224 */ /* 0x000fe200078e0067 */
[----:B------:R-:W-:Y:S01]  /*17d0*/  F2FP.F16.E4M3.UNPACK_B R53, R53.H1 ;  /* 0x00000035ff35723e */ /* 0x000fe200030006ff */
[----:B------:R-:W-:Y:S02]  /*17e0*/  IMAD.MOV.U32 R102, RZ, RZ, R65 ;  /* 0x000000ffff667224 */ /* 0x000fe400078e0041 */
[----:B------:R-:W-:Y:S02]  /*17f0*/  IMAD.MOV.U32 R103, RZ, RZ, R67 ;  /* 0x000000ffff677224 */ /* 0x000fe400078e0043 */
[----:B------:R-:W-:-:S02]  /*1800*/  IMAD.MOV.U32 R56, RZ, RZ, R57 ;  /* 0x000000ffff387224 */ /* 0x000fc400078e0039 */
[----:B------:R-:W-:Y:S02]  /*1810*/  IMAD.MOV.U32 R57, RZ, RZ, R59 ;  /* 0x000000ffff397224 */ /* 0x000fe400078e003b */
[----:B------:R-:W-:Y:S02]  /*1820*/  IMAD.MOV.U32 R58, RZ, RZ, R61 ;  /* 0x000000ffff3a7224 */ /* 0x000fe400078e003d */
[----:B------:R-:W-:Y:S01]  /*1830*/  HMMA.16816.F32 R96, R100, R52, R96 ;  /* 0x000000346460723c */ /* 0x000fe20000001860 */
[----:B------:R-:W-:-:S07]  /*1840*/  IMAD.MOV.U32 R59, RZ, RZ, R63 ;  /* 0x000000ffff3b7224 */ /* 0x000fce00078e003f */
[----:B------:R-:W-:Y:S01]  /*1850*/  HMMA.16816.F32 R56, R56, R52, R76 ;  /* 0x000000343838723c */ /* 0x000fe2000000184c */
[----:B-----5:R-:W-:Y:S02]  /*1860*/  IMAD.MOV.U32 R60, RZ, RZ, R88 ;  /* 0x000000ffff3c7224 */ /* 0x020fe400078e0058 */
[----:B------:R-:W-:Y:S02]  /*1870*/  IMAD.MOV.U32 R61, RZ, RZ, R90 ;  /* 0x000000ffff3d7224 */ /* 0x000fe400078e005a */
[----:B------:R-:W-:Y:S02]  /*1880*/  IMAD.MOV.U32 R62, RZ, RZ, R92 ;  /* 0x000000ffff3e7224 */ /* 0x000fe400078e005c */
[----:B------:R-:W-:Y:S01]  /*1890*/  F2FP.F16.E4M3.UNPACK_B R52, R54 ;  /* 0x00000036ff34723e */ /* 0x000fe200020006ff */
[----:B------:R-:W-:Y:S01]  /*18a0*/  IMAD.MOV.U32 R63, RZ, RZ, R94 ;  /* 0x000000ffff3f7224 */ /* 0x000fe200078e005e */
[----:B------:R-:W-:Y:S01]  /*18b0*/  F2FP.F16.E4M3.UNPACK_B R53, R55 ;  /* 0x00000037ff35723e */ /* 0x000fe200020006ff */
[----:B------:R-:W-:-:S02]  /*18c0*/  IMAD.MOV.U32 R66, RZ, RZ, R84 ;  /* 0x000000ffff427224 */ /* 0x000fc400078e0054 */
[----:B------:R-:W-:-:S04]  /*18d0*/  IMAD.MOV.U32 R67, RZ, RZ, R86 ;  /* 0x000000ffff437224 */ /* 0x000fc800078e0056 */
[----:B------:R-:W-:Y:S01]  /*18e0*/  HMMA.16816.F32 R60, R60, R52, R96 ;  /* 0x000000343c3c723c */ /* 0x000fe20000001860 */
[----:B0-----:R-:W-:Y:S02]  /*18f0*/  IMAD.MOV.U32 R64, RZ, RZ, R80 ;  /* 0x000000ffff407224 */ /* 0x001fe400078e0050 */
[----:B------:R-:W-:-:S07]  /*1900*/  IMAD.MOV.U32 R65, RZ, RZ, R82 ;  /* 0x000000ffff417224 */ /* 0x000fce00078e0052 */
[----:B------:R-:W-:Y:S01]  /*1910*/  HMMA.16816.F32 R56, R64, R52, R56 ;  /* 0x000000344038723c */ /* 0x000fe20000001838 */
[----:B------:R-:W-:Y:S01]  /*1920*/  F2FP.F16.E4M3.UNPACK_B R76, R54.H1 ;  /* 0x00000036ff4c723e */ /* 0x000fe200030006ff */
[----:B------:R-:W-:Y:S01]  /*1930*/  IMAD.MOV.U32 R54, RZ, RZ, R93 ;  /* 0x000000ffff367224 */ /* 0x000fe200078e005d */
[----:B------:R-:W-:Y:S01]  /*1940*/  F2FP.F16.E4M3.UNPACK_B R77, R55.H1 ;  /* 0x00000037ff4d723e */ /* 0x000fe200030006ff */
[----:B------:R-:W-:-:S03]  /*1950*/  IMAD.MOV.U32 R55, RZ, RZ, R95 ;  /* 0x000000ffff377224 */ /* 0x000fc600078e005f */
[----:B------:R-:W-:Y:S02]  /*1960*/  IMAD.MOV.U32 R52, RZ, RZ, R89 ;  /* 0x000000ffff347224 */ /* 0x000fe400078e0059 */
[----:B------:R-:W-:-:S07]  /*1970*/  IMAD.MOV.U32 R53, RZ, RZ, R91 ;  /* 0x000000ffff357224 */ /* 0x000fce00078e005b */
[----:B------:R-:W-:Y:S07]  /*1980*/  HMMA.16816.F32 R52, R52, R76, R60 ;  /* 0x0000004c3434723c */ /* 0x000fee000000183c */
[----:B------:R-:W-:Y:S02]  /*1990*/  IMAD.MOV.U32 R60, RZ, RZ, R81 ;  /* 0x000000ffff3c7224 */ /* 0x000fe400078e0051 */
[----:B------:R-:W-:Y:S02]  /*19a0*/  IMAD.MOV.U32 R61, RZ, RZ, R83 ;  /* 0x000000ffff3d7224 */ /* 0x000fe400078e0053 */
[----:B------:R-:W-:-:S02]  /*19b0*/  IMAD.MOV.U32 R62, RZ, RZ, R85 ;  /* 0x000000ffff3e7224 */ /* 0x000fc400078e0055 */
[----:B------:R-:W-:-:S07]  /*19c0*/  IMAD.MOV.U32 R63, RZ, RZ, R87 ;  /* 0x000000ffff3f7224 */ /* 0x000fce00078e0057 */
[----:B------:R-:W-:Y:S07]  /*19d0*/  HMMA.16816.F32 R56, R60, R76, R56 ;  /* 0x0000004c3c38723c */ /* 0x000fee0000001838 */
[----:B------:R-:W-:Y:S02]  /*19e0*/  VIADD R60, R120, UR6 ;  /* 0x00000006783c7c36 */ /* 0x000fe40008000000 */
[----:B------:R-:W-:Y:S01]  /*19f0*/  FMUL R52, R52, UR15 ;  /* 0x0000000f34347c20 */ /* 0x000fe20008400000 */
[----:B------:R-:W-:Y:S01]  /*1a00*/  FMUL R53, R53, UR15 ;  /* 0x0000000f35357c20 */ /* 0x000fe20008400000 */
[----:B------:R-:W-:Y:S01]  /*1a10*/  FMUL R54, R54, UR15 ;  /* 0x0000000f36367c20 */ /* 0x000fe20008400000 */
[----:B------:R-:W-:-:S02]  /*1a20*/  ISETP.GE.AND P5, PT, R140, R60, PT ;  /* 0x0000003c8c00720c */ /* 0x000fc40003fa6270 */
[-C--:B------:R-:W-:Y:S02]  /*1a30*/  ISETP.GT.AND P6, PT, R140, R60.reuse, PT ;  /* 0x0000003c8c00720c */ /* 0x080fe40003fc4270 */
[-C--:B------:R-:W-:Y:S01]  /*1a40*/  ISETP.GE.AND P2, PT, R139, R60.reuse, PT ;  /* 0x0000003c8b00720c */ /* 0x080fe20003f46270 */
[----:B------:R-:W-:Y:S01]  /*1a50*/  FMUL R55, R55, UR15 ;  /* 0x0000000f37377c20 */ /* 0x000fe20008400000 */
[----:B------:R-:W-:Y:S02]  /*1a60*/  FSEL R64, R52, -INF , P5 ;  /* 0xff80000034407808 */ /* 0x000fe40002800000 */
[----:B------:R-:W-:Y:S02]  /*1a70*/  FSEL R65, R53, -INF , P6 ;  /* 0xff80000035417808 */ /* 0x000fe40003000000 */
[----:B------:R-:W-:Y:S02]  /*1a80*/  FSEL R67, R54, -INF , P2 ;  /* 0xff80000036437808 */ /* 0x000fe40001000000 */
[----:B------:R-:W-:Y:S01]  /*1a90*/  FMUL R56, R56, UR15 ;  /* 0x0000000f38387c20 */ /* 0x000fe20008400000 */
[----:B------:R-:W-:Y:S01]  /*1aa0*/  FMUL R57, R57, UR15 ;  /* 0x0000000f39397c20 */ /* 0x000fe20008400000 */
[----:B------:R-:W-:Y:S01]  /*1ab0*/  FMUL R58, R58, UR15 ;  /* 0x0000000f3a3a7c20 */ /* 0x000fe20008400000 */
[----:B------:R-:W-:Y:S01]  /*1ac0*/  FMUL R59, R59, UR15 ;  /* 0x0000000f3b3b7c20 */ /* 0x000fe20008400000 */
[----:B------:R-:W-:Y:S01]  /*1ad0*/  BAR.SYNC.DEFER_BLOCKING 0x0 ;  /* 0x0000000000007b1d */ /* 0x000fe20000010000 */
[----:B------:R-:W-:-:S02]  /*1ae0*/  ISETP.GT.AND P3, PT, R139, R60, PT ;  /* 0x0000003c8b00720c */ /* 0x000fc40003f64270 */
[CC--:B------:R-:W-:Y:S02]  /*1af0*/  ISETP.GE.AND P4, PT, R138.reuse, R60.reuse, PT ;  /* 0x0000003c8a00720c */ /* 0x0c0fe40003f86270 */
[-C--:B------:R-:W-:Y:S02]  /*1b00*/  ISETP.GT.AND P5, PT, R138, R60.reuse, PT ;  /* 0x0000003c8a00720c */ /* 0x080fe40003fa4270 */
[CC--:B------:R-:W-:Y:S02]  /*1b10*/  ISETP.GE.AND P6, PT, R137.reuse, R60.reuse, PT ;  /* 0x0000003c8900720c */ /* 0x0c0fe40003fc6270 */
[----:B------:R-:W-:Y:S02]  /*1b20*/  ISETP.GT.AND P2, PT, R137, R60, PT ;  /* 0x0000003c8900720c */ /* 0x000fe40003f44270 */
[----:B------:R-:W-:Y:S02]  /*1b30*/  FSEL R66, R55, -INF , P3 ;  /* 0xff80000037427808 */ /* 0x000fe40001800000 */
[----:B------:R-:W-:-:S02]  /*1b40*/  FSEL R76, R56, -INF , P4 ;  /* 0xff800000384c7808 */ /* 0x000fc40002000000 */
[----:B------:R-:W-:Y:S02]  /*1b50*/  FSEL R77, R57, -INF , P5 ;  /* 0xff800000394d7808 */ /* 0x000fe40002800000 */
[----:B------:R-:W-:Y:S02]  /*1b60*/  FSEL R79, R58, -INF , P6 ;  /* 0xff8000003a4f7808 */ /* 0x000fe40003000000 */
[----:B------:R-:W-:Y:S02]  /*1b70*/  FSEL R78, R59, -INF , P2 ;  /* 0xff8000003b4e7808 */ /* 0x000fe40001000000 */
[----:B------:R-:W-:Y:S02]  /*1b80*/  FMNMX R52, R64, R65, !PT ;  /* 0x0000004140347209 */ /* 0x000fe40007800000 */
[----:B------:R-:W-:Y:S02]  /*1b90*/  FMNMX R53, R67, R66, !PT ;  /* 0x0000004243357209 */ /* 0x000fe40007800000 */
[----:B------:R-:W-:-:S02]  /*1ba0*/  FMNMX R54, R76, R77, !PT ;  /* 0x0000004d4c367209 */ /* 0x000fc40007800000 */
[----:B------:R-:W-:Y:S01]  /*1bb0*/  FMNMX R55, R79, R78, !PT ;  /* 0x0000004e4f377209 */ /* 0x000fe20007800000 */
[----:B------:R-:W0:Y:S04]  /*1bc0*/  SHFL.BFLY PT, R57, R52, 0x2, 0x1f ;  /* 0x0c401f0034397f89 */ /* 0x000e2800000e0000 */
[----:B------:R-:W1:Y:S04]  /*1bd0*/  SHFL.BFLY PT, R56, R53, 0x2, 0x1f ;  /* 0x0c401f0035387f89 */ /* 0x000e6800000e0000 */
[----:B------:R-:W2:Y:S04]  /*1be0*/  SHFL.BFLY PT, R59, R54, 0x2, 0x1f ;  /* 0x0c401f00363b7f89 */ /* 0x000ea800000e0000 */
[----:B------:R-:W3:Y:S01]  /*1bf0*/  SHFL.BFLY PT, R62, R55, 0x2, 0x1f ;  /* 0x0c401f00373e7f89 */ /* 0x000ee200000e0000 */
[----:B0-----:R-:W-:-:S02]  /*1c00*/  FMNMX R57, R52, R57, !PT ;  /* 0x0000003934397209 */ /* 0x001fc40007800000 */
[----:B-1----:R-:W-:Y:S02]  /*1c10*/  FMNMX R58, R53, R56, !PT ;  /* 0x00000038353a7209 */ /* 0x002fe40007800000 */
[----:B--2---:R-:W-:Y:S02]  /*1c20*/  FMNMX R60, R54, R59, !PT ;  /* 0x0000003b363c7209 */ /* 0x004fe40007800000 */
[----:B---3--:R-:W-:Y:S01]  /*1c30*/  FMNMX R62, R55, R62, !PT ;  /* 0x0000003e373e7209 */ /* 0x008fe20007800000 */
[----:B------:R-:W0:Y:S04]  /*1c40*/  SHFL.BFLY PT, R56, R57, 0x1, 0x1f ;  /* 0x0c201f0039387f89 */ /* 0x000e2800000e0000 */
[----:B------:R-:W1:Y:S04]  /*1c50*/  SHFL.BFLY PT, R59, R58, 0x1, 0x1f ;  /* 0x0c201f003a3b7f89 */ /* 0x000e6800000e0000 */
[----:B------:R-:W2:Y:S04]  /*1c60*/  SHFL.BFLY PT, R61, R60, 0x1, 0x1f ;  /* 0x0c201f003c3d7f89 */ /* 0x000ea800000e0000 */
[----:B------:R-:W3:Y:S01]  /*1c70*/  SHFL.BFLY PT, R63, R62, 0x1, 0x1f ;  /* 0x0c201f003e3f7f89 */ /* 0x000ee200000e0000 */
[----:B------:R-:W-:Y:S01]  /*1c80*/  BSSY B0, `(.L_x_1) ;  /* 0x0000008000007945 */ /* 0x000fe20003800000 */
[----:B0-----:R-:W-:-:S02]  /*1c90*/  FMNMX R53, R57, R56, !PT ;  /* 0x0000003839357209 */ /* 0x001fc40007800000 */
[----:B-1----:R-:W-:Y:S02]  /*1ca0*/  FMNMX R59, R58, R59, !PT ;  /* 0x0000003b3a3b7209 */ /* 0x002fe40007800000 */
[----:B--2---:R-:W-:Y:S02]  /*1cb0*/  FMNMX R61, R60, R61, !PT ;  /* 0x0000003d3c3d7209 */ /* 0x004fe40007800000 */
[----:B---3--:R-:W-:Y:S01]  /*1cc0*/  FMNMX R63, R62, R63, !PT ;  /* 0x0000003f3e3f7209 */ /* 0x008fe20007800000 */
[----:B------:R-:W-:Y:S06]  /*1cd0*/  @P0 BRA `(.L_x_2) ;  /* 0x0000000000080947 */ /* 0x000fec0003800000 */
[----:B------:R0:W-:Y:S04]  /*1ce0*/  STS [R130+0x1000], R53 ;  /* 0x0010003582007388 */ /* 0x0001e80000000800 */
[----:B------:R0:W-:Y:S02]  /*1cf0*/  STS [R128+0x1000], R59 ;  /* 0x0010003b80007388 */ /* 0x0001e40000000800 */
.L_x_2:
[----:B------:R-:W-:Y:S05]  /*1d00*/  BSYNC B0 ;  /* 0x0000000000007941 */ /* 0x000fea0003800000 */
.L_x_1:
[----:B------:R-:W-:Y:S04]  /*1d10*/  BSSY B0, `(.L_x_3) ;  /* 0x0000004000007945 */ /* 0x000fe80003800000 */
[----:B------:R-:W-:Y:S05]  /*1d20*/  @P0 BRA `(.L_x_4) ;  /* 0x0000000000080947 */ /* 0x000fea0003800000 */
[----:B------:R1:W-:Y:S04]  /*1d30*/  STS [R126+0x1000], R61 ;  /* 0x0010003d7e007388 */ /* 0x0003e80000000800 */
[----:B------:R1:W-:Y:S02]  /*1d40*/  @!P0 STS [R124+0x1000], R63 ;  /* 0x0010003f7c008388 */ /* 0x0003e40000000800 */
.L_x_4:
[----:B------:R-:W-:Y:S05]  /*1d50*/  BSYNC B0 ;  /* 0x0000000000007941 */ /* 0x000fea0003800000 */
.L_x_3:
[----:B------:R-:W-:Y:S06]  /*1d60*/  BAR.SYNC.DEFER_BLOCKING 0x0 ;  /* 0x0000000000007b1d */ /* 0x000fec0000010000 */
[----:B------:R-:W-:Y:S01]  /*1d70*/  BSSY B0, `(.L_x_5) ;  /* 0x000004c000007945 */ /* 0x000fe20003800000 */
[----:B------:R-:W0:Y:S04]  /*1d80*/  LDS R52, [R0+0x1000] ;  /* 0x0010000000347984 */ /* 0x000e280000000800 */
[----:B0-----:R-:W0:Y:S02]  /*1d90*/  SHFL.BFLY PT, R53, R52, 0x4, 0x1f ;  /* 0x0c801f0034357f89 */ /* 0x001e2400000e0000 */
[----:B0-----:R-:W-:-:S05]  /*1da0*/  FMNMX R53, R52, R53, !PT ;  /* 0x0000003534357209 */ /* 0x001fca0007800000 */
[----:B------:R-:W0:Y:S02]  /*1db0*/  SHFL.BFLY PT, R54, R53, 0x2, 0x1f ;  /* 0x0c401f0035367f89 */ /* 0x000e2400000e0000 */
[----:B0-----:R-:W-:-:S05]  /*1dc0*/  FMNMX R54, R53, R54, !PT ;  /* 0x0000003635367209 */ /* 0x001fca0007800000 */
[----:B------:R-:W0:Y:S02]  /*1dd0*/  SHFL.BFLY PT, R55, R54, 0x1, 0x1f ;  /* 0x0c201f0036377f89 */ /* 0x000e2400000e0000 */
[----:B0-----:R-:W-:-:S05]  /*1de0*/  FMNMX R55, R54, R55, !PT ;  /* 0x0000003736377209 */ /* 0x001fca0007800000 */
[----:B------:R-:W-:Y:S01]  /*1df0*/  @!P1 STS [R0+0x1000], R55 ;  /* 0x0010003700009388 */ /* 0x000fe20000000800 */
[----:B------:R-:W-:Y:S06]  /*1e00*/  BAR.SYNC.DEFER_BLOCKING 0x0 ;  /* 0x0000000000007b1d */ /* 0x000fec0000010000 */
[----:B------:R-:W0:Y:S04]  /*1e10*/  LDS R147, [R131+0x1000] ;  /* 0x0010000083937984 */ /* 0x000e280000000800 */
[----:B------:R-:W2:Y:S04]  /*1e20*/  LDS R148, [R129+0x1000] ;  /* 0x0010000081947984 */ /* 0x000ea80000000800 */
[----:B------:R-:W3:Y:S04]  /*1e30*/  LDS R149, [R127+0x1000] ;  /* 0x001000007f957984 */ /* 0x000ee80000000800 */
[----:B------:R-:W4:Y:S01]  /*1e40*/  LDS R150, [R125+0x1000] ;  /* 0x001000007d967984 */ /* 0x000f220000000800 */
[----:B0-----:R-:W-:-:S02]  /*1e50*/  FMNMX R147, R147, R154, !PT ;  /* 0x0000009a93937209 */ /* 0x001fc40007800000 */
[----:B--2---:R-:W-:-:S03]  /*1e60*/  FMNMX R148, R148, R151, !PT ;  /* 0x0000009794947209 */ /* 0x004fc60007800000 */
[----:B------:R-:W-:Y:S01]  /*1e70*/  FADD R52, R64, -R147 ;  /* 0x8000009340347221 */ /* 0x000fe20000000000 */
[----:B---3--:R-:W-:-:S03]  /*1e80*/  FMNMX R149, R149, R152, !PT ;  /* 0x0000009895957209 */ /* 0x008fc60007800000 */
[----:B------:R-:W-:Y:S01]  /*1e90*/  FMUL R53, R52, 1.4426950216293334961 ;  /* 0x3fb8aa3b34357820 */ /* 0x000fe20000400000 */
[----:B------:R-:W-:Y:S01]  /*1ea0*/  FADD R52, R65, -R147 ;  /* 0x8000009341347221 */ /* 0x000fe20000000000 */
[----:B----4-:R-:W-:Y:S02]  /*1eb0*/  FMNMX R150, R150, R153, !PT ;  /* 0x0000009996967209 */ /* 0x010fe40007800000 */
[----:B------:R0:W-:Y:S01]  /*1ec0*/  MUFU.EX2 R86, R53 ;  /* 0x0000003500567308 */ /* 0x0001e20000000800 */
[----:B------:R-:W-:Y:S01]  /*1ed0*/  FMUL R54, R52, 1.4426950216293334961 ;  /* 0x3fb8aa3b34367820 */ /* 0x000fe20000400000 */
[----:B------:R-:W-:-:S04]  /*1ee0*/  FADD R52, R67, -R148 ;  /* 0x8000009443347221 */ /* 0x000fc80000000000 */
[----:B------:R-:W-:Y:S01]  /*1ef0*/  FMUL R55, R52, 1.4426950216293334961 ;  /* 0x3fb8aa3b34377820 */ /* 0x000fe20000400000 */
[----:B------:R-:W-:Y:S01]  /*1f00*/  FADD R52, R66, -R148 ;  /* 0x8000009442347221 */ /* 0x000fe20000000000 */
[----:B------:R2:W3:Y:S03]  /*1f10*/  MUFU.EX2 R87, R54 ;  /* 0x0000003600577308 */ /* 0x0004e60000000800 */
[----:B------:R-:W-:Y:S01]  /*1f20*/  FMUL R56, R52, 1.4426950216293334961 ;  /* 0x3fb8aa3b34387820 */ /* 0x000fe20000400000 */
[----:B------:R-:W-:-:S04]  /*1f30*/  FADD R52, R76, -R149 ;  /* 0x800000954c347221 */ /* 0x000fc80000000000 */
[----:B------:R4:W-:Y:S01]  /*1f40*/  MUFU.EX2 R88, R55 ;  /* 0x0000003700587308 */ /* 0x0009e20000000800 */
[----:B0-----:R-:W-:Y:S01]  /*1f50*/  FMUL R53, R52, 1.4426950216293334961 ;  /* 0x3fb8aa3b34357820 */ /* 0x001fe20000400000 */
[----:B------:R-:W-:-:S04]  /*1f60*/  FADD R52, R77, -R149 ;  /* 0x800000954d347221 */ /* 0x000fc80000000000 */
[----:B--2---:R-:W-:Y:S01]  /*1f70*/  FMUL R54, R52, 1.4426950216293334961 ;  /* 0x3fb8aa3b34367820 */ /* 0x004fe20000400000 */
[--C-:B------:R-:W-:Y:S01]  /*1f80*/  FADD R52, R79, -R150.reuse ;  /* 0x800000964f347221 */ /* 0x100fe20000000000 */
[----:B------:R3:W0:Y:S03]  /*1f90*/  MUFU.EX2 R89, R56 ;  /* 0x0000003800597308 */ /* 0x0006260000000800 */
[----:B----4-:R-:W-:Y:S01]  /*1fa0*/  FMUL R55, R52, 1.4426950216293334961 ;  /* 0x3fb8aa3b34377820 */ /* 0x010fe20000400000 */
[----:B------:R-:W-:-:S04]  /*1fb0*/  FADD R52, R78, -R150 ;  /* 0x800000964e347221 */ /* 0x000fc80000000000 */
[----:B------:R-:W-:Y:S01]  /*1fc0*/  FMUL R52, R52, 1.4426950216293334961 ;  /* 0x3fb8aa3b34347820 */ /* 0x000fe20000400000 */
[----:B---3--:R-:W-:Y:S01]  /*1fd0*/  FADD R56, R86, R87 ;  /* 0x0000005756387221 */ /* 0x008fe20000000000 */
[----:B------:R2:W-:Y:S04]  /*1fe0*/  MUFU.EX2 R90, R53 ;  /* 0x00000035005a7308 */ /* 0x0005e80000000800 */
[----:B-1----:R-:W1:Y:S01]  /*1ff0*/  SHFL.BFLY PT, R61, R56, 0x2, 0x1f ;  /* 0x0c401f00383d7f89 */ /* 0x002e6200000e0000 */
[----:B0-----:R-:W-:-:S03]  /*2000*/  FADD R57, R88, R89 ;  /* 0x0000005958397221 */ /* 0x001fc60000000000 */
[----:B------:R-:W0:Y:S01]  /*2010*/  MUFU.EX2 R91, R54 ;  /* 0x00000036005b7308 */ /* 0x000e220000000800 */
[----:B--2---:R-:W-:Y:S01]  /*2020*/  FADD R53, -R147, R154 ;  /* 0x0000009a93357221 */ /* 0x004fe20000000100 */
[----:B------:R-:W2:Y:S03]  /*2030*/  SHFL.BFLY PT, R60, R57, 0x2, 0x1f ;  /* 0x0c401f00393c7f89 */ /* 0x000ea600000e0000 */
[----:B------:R-:W-:-:S03]  /*2040*/  FMUL R53, R53, 1.4426950216293334961 ;  /* 0x3fb8aa3b35357820 */ /* 0x000fc60000400000 */
[----:B------:R-:W-:Y:S08]  /*2050*/  MUFU.EX2 R92, R55 ;  /* 0x00000037005c7308 */ /* 0x000ff00000000800 */
[----:B------:R3:W4:Y:S01]  /*2060*/  MUFU.EX2 R93, R52 ;  /* 0x00000034005d7308 */ /* 0x0007220000000800 */
[----:B0-----:R-:W-:Y:S01]  /*2070*/  FADD R58, R90, R91 ;  /* 0x0000005b5a3a7221 */ /* 0x001fe20000000000 */
[----:B-1----:R-:W-:-:S04]  /*2080*/  FADD R61, R56, R61 ;  /* 0x0000003d383d7221 */ /* 0x002fc80000000000 */
[----:B------:R-:W0:Y:S01]  /*2090*/  SHFL.BFLY PT, R63, R58, 0x2, 0x1f ;  /* 0x0c401f003a3f7f89 */ /* 0x000e2200000e0000 */
[----:B---3--:R-:W-:-:S03]  /*20a0*/  FADD R52, -R148, R151 ;  /* 0x0000009794347221 */ /* 0x008fc60000000100 */
[----:B------:R-:W1:Y:S01]  /*20b0*/  SHFL.BFLY PT, R56, R61, 0x1, 0x1f ;  /* 0x0c201f003d387f89 */ /* 0x000e6200000e0000 */
[----:B------:R3:W0:Y:S01]  /*20c0*/  MUFU.EX2 R151, R53 ;  /* 0x0000003500977308 */ /* 0x0006220000000800 */
[----:B--2---:R-:W-:Y:S01]  /*20d0*/  FADD R60, R57, R60 ;  /* 0x0000003c393c7221 */ /* 0x004fe20000000000 */
[----:B------:R-:W-:Y:S01]  /*20e0*/  FMUL R54, R52, 1.4426950216293334961 ;  /* 0x3fb8aa3b34367820 */ /* 0x000fe20000400000 */
[----:B------:R-:W-:Y:S01]  /*20f0*/  FADD R52, -R149, R152 ;  /* 0x0000009895347221 */ /* 0x000fe20000000100 */
[----:B----4-:R-:W-:Y:S02]  /*2100*/  FADD R59, R92, R93 ;  /* 0x0000005d5c3b7221 */ /* 0x010fe40000000000 */
[----:B------:R-:W2:Y:S01]  /*2110*/  SHFL.BFLY PT, R57, R60, 0x1, 0x1f ;  /* 0x0c201f003c397f89 */ /* 0x000ea200000e0000 */
[----:B------:R-:W-:Y:S01]  /*2120*/  FMUL R55, R52, 1.4426950216293334961 ;  /* 0x3fb8aa3b34377820 */ /* 0x000fe20000400000 */
[----:B------:R-:W-:Y:S01]  /*2130*/  FADD R52, -R150, R153 ;  /* 0x0000009996347221 */ /* 0x000fe20000000100 */
[----:B------:R4:W2:Y:S01]  /*2140*/  MUFU.EX2 R152, R54 ;  /* 0x0000003600987308 */ /* 0x0008a20000000800 */
[----:B------:R-:W5:Y:S02]  /*2150*/  SHFL.BFLY PT, R62, R59, 0x2, 0x1f ;  /* 0x0c401f003b3e7f89 */ /* 0x000f6400000e0000 */
[----:B------:R-:W-:-:S05]  /*2160*/  FMUL R52, R52, 1.4426950216293334961 ;  /* 0x3fb8aa3b34347820 */ /* 0x000fca0000400000 */
[----:B------:R4:W3:Y:S01]  /*2170*/  MUFU.EX2 R153, R55 ;  /* 0x0000003700997308 */ /* 0x0008e20000000800 */
[----:B0-----:R-:W-:Y:S01]  /*2180*/  FADD R63, R58, R63 ;  /* 0x0000003f3a3f7221 */ /* 0x001fe20000000000 */
[----:B-1----:R-:W-:-:S04]  /*2190*/  FADD R61, R61, R56 ;  /* 0x000000383d3d7221 */ /* 0x002fc80000000000 */
[----:B------:R4:W0:Y:S02]  /*21a0*/  SHFL.BFLY PT, R58, R63, 0x1, 0x1f ;  /* 0x0c201f003f3a7f89 */ /* 0x00082400000e0000 */
[----:B------:R4:W1:Y:S01]  /*21b0*/  MUFU.EX2 R154, R52 ;  /* 0x00000034009a7308 */ /* 0x0008620000000800 */
[----:B--2---:R-:W-:Y:S01]  /*21c0*/  FADD R57, R60, R57 ;  /* 0x000000393c397221 */ /* 0x004fe20000000000 */
[----:B-----5:R-:W-:-:S05]  /*21d0*/  FADD R62, R59, R62 ;  /* 0x0000003e3b3e7221 */ /* 0x020fca0000000000 */
[----:B---3--:R4:W2:Y:S01]  /*21e0*/  SHFL.BFLY PT, R53, R62, 0x1, 0x1f ;  /* 0x0c201f003e357f89 */ /* 0x0088a200000e0000 */
[----:B------:R-:W-:Y:S06]  /*21f0*/  BAR.SYNC.DEFER_BLOCKING 0x0 ;  /* 0x0000000000007b1d */ /* 0x000fec0000010000 */
[----:B------:R-:W-:Y:S05]  /*2200*/  @P0 BRA `(.L_x_6) ;  /* 0x0000000000080947 */ /* 0x000fea0003800000 */
[----:B------:R3:W-:Y:S04]  /*2210*/  STS [R130+0x1000], R61 ;  /* 0x0010003d82007388 */ /* 0x0007e80000000800 */
[----:B------:R3:W-:Y:S02]  /*2220*/  STS [R128+0x1000], R57 ;  /* 0x0010003980007388 */ /* 0x0007e40000000800 */
.L_x_6:
[----:B------:R-:W-:Y:S05]  /*2230*/  BSYNC B0 ;  /* 0x0000000000007941 */ /* 0x000fea0003800000 */
.L_x_5:
[----:B------:R-:W-:Y:S01]  /*2240*/  BSSY B0, `(.L_x_7) ;  /* 0x0000006000007945 */ /* 0x000fe20003800000 */
[----:B0---4-:R-:W-:Y:S01]  /*2250*/  FADD R63, R63, R58 ;  /* 0x0000003a3f3f7221 */ /* 0x011fe20000000000 */
[----:B--2---:R-:W-:Y:S02]  /*2260*/  FADD R53, R62, R53 ;  /* 0x000000353e357221 */ /* 0x004fe40000000000 */
[----:B------:R-:W-:Y:S05]  /*2270*/  @P0 BRA `(.L_x_8) ;  /* 0x0000000000080947 */ /* 0x000fea0003800000 */
[----:B------:R0:W-:Y:S04]  /*2280*/  STS [R126+0x1000], R63 ;  /* 0x0010003f7e007388 */ /* 0x0001e80000000800 */
[----:B------:R0:W-:Y:S02]  /*2290*/  @!P0 STS [R124+0x1000], R53 ;  /* 0x001000357c008388 */ /* 0x0001e40000000800 */
.L_x_8:
[----:B------:R-:W-:Y:S05]  /*22a0*/  BSYNC B0 ;  /* 0x0000000000007941 */ /* 0x000fea0003800000 */
.L_x_7:
[----:B------:R-:W-:Y:S01]  /*22b0*/  BAR.SYNC.DEFER_BLOCKING 0x0 ;  /* 0x0000000000007b1d */ /* 0x000fe20000010000 */
[----:B------:R-:W-:Y:S02]  /*22c0*/  USHF.R.S32.HI UR8, URZ, 0x1f, UR5 ;  /* 0x0000001f3f087899 */ /* 0x000fe40008011405 */
[----:B------:R-:W-:-:S03]  /*22d0*/  IADD3 R52, P2, R34, UR5, RZ ;  /* 0x0000000522347c10 */ /* 0x000fc6000ff5e0ff */
[----:B------:R-:W0:Y:S04]  /*22e0*/  LDS R56, [R0+0x1000] ;  /* 0x0010000000387984 */ /* 0x000e280000000800 */
[----:B0-----:R-:W0:Y:S02]  /*22f0*/  SHFL.BFLY PT, R53, R56, 0x4, 0x1f ;  /* 0x0c801f0038357f89 */ /* 0x001e2400000e0000 */
[----:B0-----:R-:W-:-:S05]  /*2300*/  FADD R58, R56, R53 ;  /* 0x00000035383a7221 */ /* 0x001fca0000000000 */
[----:B------:R-:W0:Y:S02]  /*2310*/  SHFL.BFLY PT, R53, R58, 0x2, 0x1f ;  /* 0x0c401f003a357f89 */ /* 0x000e2400000e0000 */
[----:B0-----:R-:W-:Y:S01]  /*2320*/  FADD R59, R58, R53 ;  /* 0x000000353a3b7221 */ /* 0x001fe20000000000 */
[----:B------:R-:W-:Y:S02]  /*2330*/  IADD3.X R53, R31, UR8, RZ, P2, !PT ;  /* 0x000000081f357c10 */ /* 0x000fe400097fe4ff */
[----:B------:R-:W-:Y:S02]  /*2340*/  IADD3 R56, P2, R32, UR5, RZ ;  /* 0x0000000520387c10 */ /* 0x000fe4000ff5e0ff */
[----:B------:R-:W0:Y:S02]  /*2350*/  SHFL.BFLY PT, R54, R59, 0x1, 0x1f ;  /* 0x0c201f003b367f89 */ /* 0x000e2400000e0000 */
[----:B---3--:R-:W-:Y:S01]  /*2360*/  IADD3.X R57, R29, UR8, RZ, P2, !PT ;  /* 0x000000081d397c10 */ /* 0x008fe200097fe4ff */
[----:B0-----:R-:W-:Y:S01]  /*2370*/  FADD R63, R59, R54 ;  /* 0x000000363b3f7221 */ /* 0x001fe20000000000 */
[----:B------:R-:W-:-:S04]  /*2380*/  IADD3 R54, P3, R33, UR5, RZ ;  /* 0x0000000521367c10 */ /* 0x000fc8000ff7e0ff */
[----:B------:R0:W-:Y:S01]  /*2390*/  @!P1 STS [R0+0x1000], R63 ;  /* 0x0010003f00009388 */ /* 0x0001e20000000800 */
[----:B------:R-:W-:Y:S01]  /*23a0*/  IADD3.X R55, R30, UR8, RZ, P3, !PT ;  /* 0x000000081e377c10 */ /* 0x000fe20009ffe4ff */
[----:B------:R-:W-:Y:S01]  /*23b0*/  BAR.SYNC.DEFER_BLOCKING 0x0 ;  /* 0x0000000000007b1d */ /* 0x000fe20000010000 */
[----:B------:R-:W-:Y:S02]  /*23c0*/  IADD3 R58, P3, R28, UR5, RZ ;  /* 0x000000051c3a7c10 */ /* 0x000fe4000ff7e0ff */
[----:B------:R-:W-:Y:S02]  /*23d0*/  IADD3 R60, P2, R27, UR5, RZ ;  /* 0x000000051b3c7c10 */ /* 0x000fe4000ff5e0ff */
[----:B------:R-:W-:Y:S02]  /*23e0*/  IADD3.X R59, R25, UR8, RZ, P3, !PT ;  /* 0x00000008193b7c10 */ /* 0x000fe40009ffe4ff */
[----:B------:R-:W-:Y:S02]  /*23f0*/  IADD3.X R61, R24, UR8, RZ, P2, !PT ;  /* 0x00000008183d7c10 */ /* 0x000fe400097fe4ff */
[----:B------:R-:W-:-:S02]  /*2400*/  IADD3 R66, P3, R26, UR5, RZ ;  /* 0x000000051a427c10 */ /* 0x000fc4000ff7e0ff */
[----:B------:R-:W-:Y:S02]  /*2410*/  IADD3 R76, P2, R22, UR5, RZ ;  /* 0x00000005164c7c10 */ /* 0x000fe4000ff5e0ff */
[----:B------:R-:W-:Y:S02]  /*2420*/  IADD3.X R67, R23, UR8, RZ, P3, !PT ;  /* 0x0000000817437c10 */ /* 0x000fe40009ffe4ff */
[----:B------:R-:W-:Y:S01]  /*2430*/  IADD3.X R77, R19, UR8, RZ, P2, !PT ;  /* 0x00000008134d7c10 */ /* 0x000fe200097fe4ff */
[----:B------:R2:W3:Y:S04]  /*2440*/  LDG.E.U8 R79, desc[UR12][R52.64] ;  /* 0x0000000c344f7981 */ /* 0x0004e8000c1e1100 */
[----:B------:R4:W5:Y:S04]  /*2450*/  LDG.E.U8 R78, desc[UR12][R54.64] ;  /* 0x0000000c364e7981 */ /* 0x000968000c1e1100 */
[----:B------:R-:W5:Y:S01]  /*2460*/  LDG.E.U8 R81, desc[UR12][R56.64] ;  /* 0x0000000c38517981 */ /* 0x000f62000c1e1100 */
[----:B--2---:R-:W-:-:S03]  /*2470*/  IADD3 R52, P3, R21, UR5, RZ ;  /* 0x0000000515347c10 */ /* 0x004fc6000ff7e0ff */
[----:B------:R2:W5:Y:S01]  /*2480*/  LDG.E.U8 R83, desc[UR12][R60.64] ;  /* 0x0000000c3c537981 */ /* 0x000562000c1e1100 */
[----:B----4-:R-:W-:Y:S02]  /*2490*/  IADD3 R54, P2, R20, UR5, RZ ;  /* 0x0000000514367c10 */ /* 0x010fe4000ff5e0ff */
[----:B------:R-:W-:Y:S01]  /*24a0*/  IADD3.X R53, R18, UR8, RZ, P3, !PT ;  /* 0x0000000812357c10 */ /* 0x000fe20009ffe4ff */
[----:B------:R4:W5:Y:S01]  /*24b0*/  LDG.E.U8 R80, desc[UR12][R58.64] ;  /* 0x0000000c3a507981 */ /* 0x000962000c1e1100 */
[----:B------:R-:W-:Y:S02]  /*24c0*/  IADD3.X R55, R17, UR8, RZ, P2, !PT ;  /* 0x0000000811377c10 */ /* 0x000fe400097fe4ff */
[----:B------:R-:W-:Y:S01]  /*24d0*/  IADD3 R64, P3, R15, UR5, RZ ;  /* 0x000000050f407c10 */ /* 0x000fe2000ff7e0ff */
[----:B------:R1:W5:Y:S01]  /*24e0*/  LDG.E.U8 R82, desc[UR12][R52.64] ;  /* 0x0000000c34527981 */ /* 0x000362000c1e1100 */
[----:B------:R-:W-:Y:S02]  /*24f0*/  IADD3 R62, P2, R10, UR5, RZ ;  /* 0x000000050a3e7c10 */ /* 0x000fe4000ff5e0ff */
[----:B------:R-:W-:Y:S01]  /*2500*/  IADD3.X R65, R12, UR8, RZ, P3, !PT ;  /* 0x000000080c417c10 */ /* 0x000fe20009ffe4ff */
[----:B------:R1:W5:Y:S01]  /*2510*/  LDG.E.U8 R85, desc[UR12][R54.64] ;  /* 0x0000000c36557981 */ /* 0x000362000c1e1100 */
[----:B0-----:R-:W-:-:S02]  /*2520*/  IADD3.X R63, R6, UR8, RZ, P2, !PT ;  /* 0x00000008063f7c10 */ /* 0x001fc400097fe4ff */
[----:B--2---:R-:W-:Y:S01]  /*2530*/  IADD3 R60, P3, R8, UR5, RZ ;  /* 0x00000005083c7c10 */ /* 0x004fe2000ff7e0ff */
[----:B------:R-:W2:Y:S01]  /*2540*/  LDG.E.U8 R77, desc[UR12][R76.64] ;  /* 0x0000000c4c4d7981 */ /* 0x000ea2000c1e1100 */
[----:B------:R-:W-:Y:S02]  /*2550*/  IADD3 R56, P2, R16, UR5, RZ ;  /* 0x0000000510387c10 */ /* 0x000fe4000ff5e0ff */
[----:B------:R-:W-:Y:S01]  /*2560*/  IADD3.X R61, R4, UR8, RZ, P3, !PT ;  /* 0x00000008043d7c10 */ /* 0x000fe20009ffe4ff */
[----:B------:R-:W2:Y:S01]  /*2570*/  LDG.E.U8 R65, desc[UR12][R64.64] ;  /* 0x0000000c40417981 */ /* 0x000ea2000c1e1100 */
[----:B------:R-:W-:Y:S02]  /*2580*/  IADD3.X R57, R13, UR8, RZ, P2, !PT ;  /* 0x000000080d397c10 */ /* 0x000fe400097fe4ff */
[----:B----4-:R-:W-:Y:S01]  /*2590*/  IADD3 R58, P3, R14, UR5, RZ ;  /* 0x000000050e3a7c10 */ /* 0x010fe2000ff7e0ff */
[----:B------:R-:W4:Y:S01]  /*25a0*/  LDG.E.U8 R63, desc[UR12][R62.64] ;  /* 0x0000000c3e3f7981 */ /* 0x000f22000c1e1100 */
[----:B-1----:R-:W-:-:S02]  /*25b0*/  IADD3 R52, P4, R9, UR5, RZ ;  /* 0x0000000509347c10 */ /* 0x002fc4000ff9e0ff */
[----:B------:R-:W-:Y:S01]  /*25c0*/  IADD3 R54, P2, R7, UR5, RZ ;  /* 0x0000000507367c10 */ /* 0x000fe2000ff5e0ff */
[----:B------:R-:W4:Y:S01]  /*25d0*/  LDG.E.U8 R61, desc[UR12][R60.64] ;  /* 0x0000000c3c3d7981 */ /* 0x000f22000c1e1100 */
[----:B------:R-:W-:Y:S02]  /*25e0*/  IADD3.X R59, R11, UR8, RZ, P3, !PT ;  /* 0x000000080b3b7c10 */ /* 0x000fe40009ffe4ff */
[----:B------:R-:W-:Y:S01]  /*25f0*/  IADD3.X R53, R5, UR8, RZ, P4, !PT ;  /* 0x0000000805357c10 */ /* 0x000fe2000a7fe4ff */
[----:B------:R0:W4:Y:S01]  /*2600*/  LDG.E.U8 R66, desc[UR12][R66.64] ;  /* 0x0000000c42427981 */ /* 0x000122000c1e1100 */
[----:B------:R-:W-:-:S03]  /*2610*/  IADD3.X R55, R3, UR8, RZ, P2, !PT ;  /* 0x0000000803377c10 */ /* 0x000fc600097fe4ff */
[----:B------:R1:W4:Y:S04]  /*2620*/  LDG.E.U8 R64, desc[UR12][R56.64] ;  /* 0x0000000c38407981 */ /* 0x000328000c1e1100 */
[----:B------:R1:W4:Y:S04]  /*2630*/  LDG.E.U8 R76, desc[UR12][R58.64] ;  /* 0x0000000c3a4c7981 */ /* 0x000328000c1e1100 */
[----:B------:R-:W4:Y:S04]  /*2640*/  LDG.E.U8 R62, desc[UR12][R52.64] ;  /* 0x0000000c343e7981 */ /* 0x000f28000c1e1100 */
[----:B------:R-:W4:Y:S04]  /*2650*/  LDG.E.U8 R84, desc[UR12][R54.64] ;  /* 0x0000000c36547981 */ /* 0x000f28000c1e1100 */
[----:B------:R-:W-:Y:S04]  /*2660*/  LDS R156, [R131+0x1000] ;  /* 0x00100000839c7984 */ /* 0x000fe80000000800 */
[----:B------:R-:W-:Y:S04]  /*2670*/  LDS R155, [R129+0x1000] ;  /* 0x00100000819b7984 */ /* 0x000fe80000000800 */
[----:B------:R-:W-:Y:S04]  /*2680*/  LDS R158, [R127+0x1000] ;  /* 0x001000007f9e7984 */ /* 0x000fe80000000800 */
[----:B------:R-:W-:Y:S01]  /*2690*/  LDS R157, [R125+0x1000] ;  /* 0x001000007d9d7984 */ /* 0x000fe20000000800 */
[----:B------:R-:W-:Y:S01]  /*26a0*/  BAR.SYNC.DEFER_BLOCKING 0x0 ;  /* 0x0000000000007b1d */ /* 0x000fe20000010000 */
[----:B0-----:R-:W-:-:S02]  /*26b0*/  F2FP.SATFINITE.E4M3.F32.PACK_AB_MERGE_C R67, R87, R86, RZ ;  /* 0x000000565743723e */ /* 0x001fc400048070ff */
[----:B------:R-:W-:Y:S02]  /*26c0*/  F2FP.SATFINITE.E4M3.F32.PACK_AB_MERGE_C R86, R89, R88, RZ ;  /* 0x000000585956723e */ /* 0x000fe400048070ff */
[----:B------:R-:W-:Y:S02]  /*26d0*/  F2FP.SATFINITE.E4M3.F32.PACK_AB_MERGE_C R60, R91, R90, RZ ;  /* 0x0000005a5b3c723e */ /* 0x000fe400048070ff */
[----:B------:R-:W-:Y:S02]  /*26e0*/  F2FP.SATFINITE.E4M3.F32.PACK_AB_MERGE_C R87, R93, R92, RZ ;  /* 0x0000005c5d57723e */ /* 0x000fe400048070ff */
[----:B-1----:R-:W-:Y:S02]  /*26f0*/  F2FP.F16.E4M3.UNPACK_B R56, R67 ;  /* 0x00000043ff38723e */ /* 0x002fe400020006ff */
[----:B------:R-:W-:Y:S02]  /*2700*/  F2FP.F16.E4M3.UNPACK_B R57, R86 ;  /* 0x00000056ff39723e */ /* 0x000fe400020006ff */
[----:B------:R-:W-:-:S02]  /*2710*/  F2FP.F16.E4M3.UNPACK_B R58, R60 ;  /* 0x0000003cff3a723e */ /* 0x000fc400020006ff */
[----:B------:R-:W-:Y:S01]  /*2720*/  F2FP.F16.E4M3.UNPACK_B R59, R87 ;  /* 0x00000057ff3b723e */ /* 0x000fe200020006ff */
[----:B------:R-:W-:Y:S01]  /*2730*/  FMUL R68, R151, R68 ;  /* 0x0000004497447220 */ /* 0x000fe20000400000 */
[C---:B------:R-:W-:Y:S01]  /*2740*/  FMUL R70, R152.reuse, R70 ;  /* 0x0000004698467220 */ /* 0x040fe20000400000 */
[----:B------:R-:W-:Y:S01]  /*2750*/  FMUL R72, R153, R72 ;  /* 0x0000004899487220 */ /* 0x000fe20000400000 */
[----:B------:R-:W-:Y:S01]  /*2760*/  FMUL R69, R151, R69 ;  /* 0x0000004597457220 */ /* 0x000fe20000400000 */
[----:B------:R-:W-:Y:S01]  /*2770*/  FMUL R71, R152, R71 ;  /* 0x0000004798477220 */ /* 0x000fe20000400000 */
[----:B------:R-:W-:Y:S01]  /*2780*/  FMUL R73, R153, R73 ;  /* 0x0000004999497220 */ /* 0x000fe20000400000 */
[C---:B------:R-:W-:Y:S01]  /*2790*/  FMUL R74, R154.reuse, R74 ;  /* 0x0000004a9a4a7220 */ /* 0x040fe20000400000 */
[----:B------:R-:W-:Y:S01]  /*27a0*/  FMUL R75, R154, R75 ;  /* 0x0000004b9a4b7220 */ /* 0x000fe20000400000 */
[----:B------:R-:W-:-:S06]  /*27b0*/  UIADD3 UR6, UR6, 0x40, URZ ;  /* 0x0000004006067890 */ /* 0x000fcc000fffe03f */
[----:B------:R-:W-:Y:S01]  /*27c0*/  ISETP.LE.AND P2, PT, R145, UR6, PT ;  /* 0x0000000691007c0c */ /* 0x000fe2000bf43270 */
[----:B---3--:R-:W-:Y:S04]  /*27d0*/  STS.U8 [R136+UR7+0x1000], R79 ;  /* 0x0010004f88007988 */ /* 0x008fe80008000007 */
[----:B-----5:R-:W-:Y:S04]  /*27e0*/  STS.U8 [R136+UR7+0x1200], R81 ;  /* 0x0012005188007988 */ /* 0x020fe80008000007 */
[----:B------:R-:W-:Y:S04]  /*27f0*/  STS.U8 [R136+UR7+0x1400], R83 ;  /* 0x0014005388007988 */ /* 0x000fe80008000007 */
[----:B------:R-:W-:Y:S04]  /*2800*/  STS.U8 [R136+UR7+0x1800], R85 ;  /* 0x0018005588007988 */ /* 0x000fe80008000007 */
[----:B--2---:R-:W-:Y:S04]  /*2810*/  STS.U8 [R136+UR7+0x1600], R77 ;  /* 0x0016004d88007988 */ /* 0x004fe80008000007 */
[----:B------:R-:W-:Y:S04]  /*2820*/  STS.U8 [R136+UR7+0x1a00], R65 ;  /* 0x001a004188007988 */ /* 0x000fe80008000007 */
[----:B----4-:R-:W-:Y:S04]  /*2830*/  STS.U8 [R136+UR7+0x1c00], R63 ;  /* 0x001c003f88007988 */ /* 0x010fe80008000007 */
        /* <DEDUP_REMOVED lines=10> */
[----:B------:R-:W0:Y:S02]  /*28e0*/  LDSM.16.M88.4 R52, [R134+0x1000] ;  /* 0x001000008634783b */ /* 0x000e240000000200 */
[----:B------:R-:W-:Y:S06]  /*28f0*/  BAR.SYNC.DEFER_BLOCKING 0x0 ;  /* 0x0000000000007b1d */ /* 0x000fec0000010000 */
[----:B------:R-:W-:Y:S02]  /*2900*/  STSM.16.M88.4 [R119+0x1000], R56 ;  /* 0x0010003877007844 */ /* 0x000fe40000000200 */
[----:B------:R-:W-:Y:S06]  /*2910*/  BAR.SYNC.DEFER_BLOCKING 0x0 ;  /* 0x0000000000007b1d */ /* 0x000fec0000010000 */
[----:B------:R-:W1:Y:S04]  /*2920*/  LDS.64 R64, [R2+UR7+0x1000] ;  /* 0x0010000702407984 */ /* 0x000e680008000a00 */
[----:B------:R-:W2:Y:S04]  /*2930*/  LDS.64 R102, [R2+UR7+0x1400] ;  /* 0x0014000702667984 */ /* 0x000ea80008000a00 */
[----:B------:R-:W3:Y:S04]  /*2940*/  LDS.64 R66, [R121+UR7+0x1000] ;  /* 0x0010000779427984 */ /* 0x000ee80008000a00 */
[----:B------:R-:W4:Y:S04]  /*2950*/  LDS.64 R100, [R121+UR7+0x1400] ;  /* 0x0014000779647984 */ /* 0x000f280008000a00 */
[----:B------:R-:W5:Y:S04]  /*2960*/  LDS.64 R96, [R2+UR7+0x1800] ;  /* 0x0018000702607984 */ /* 0x000f680008000a00 */
[----:B------:R-:W5:Y:S04]  /*2970*/  LDS.64 R98, [R2+UR7+0x1c00] ;  /* 0x001c000702627984 */ /* 0x000f680008000a00 */
[----:B------:R-:W5:Y:S04]  /*2980*/  LDS.64 R92, [R121+UR7+0x1800] ;  /* 0x00180007795c7984 */ /* 0x000f680008000a00 */
[----:B------:R-:W5:Y:S01]  /*2990*/  LDS.64 R94, [R121+UR7+0x1c00] ;  /* 0x001c0007795e7984 */ /* 0x000f620008000a00 */
[----:B0-----:R-:W-:-:S02]  /*29a0*/  F2FP.F16.E4M3.UNPACK_B R78, R52 ;  /* 0x00000034ff4e723e */ /* 0x001fc400020006ff */
[----:B------:R-:W-:Y:S01]  /*29b0*/  F2FP.F16.E4M3.UNPACK_B R79, R53 ;  /* 0x00000035ff4f723e */ /* 0x000fe200020006ff */
[----:B------:R-:W0:Y:S04]  /*29c0*/  LDS.64 R76, [R122+UR7+0x1000] ;  /* 0x001000077a4c7984 */ /* 0x000e280008000a00 */
[----:B------:R-:W0:Y:S01]  /*29d0*/  LDS.64 R90, [R122+UR7+0x1400] ;  /* 0x001400077a5a7984 */ /* 0x000e220008000a00 */
[----:B-1----:R-:W-:-:S03]  /*29e0*/  IMAD.MOV.U32 R60, RZ, RZ, R64 ;  /* 0x000000ffff3c7224 */ /* 0x002fc600078e0040 */
[----:B------:R-:W1:Y:S01]  /*29f0*/  LDS.64 R86, [R123+UR7+0x1000] ;  /* 0x001000077b567984 */ /* 0x000e620008000a00 */
[----:B--2---:R-:W-:-:S03]  /*2a00*/  IMAD.MOV.U32 R61, RZ, RZ, R102 ;  /* 0x000000ffff3d7224 */ /* 0x004fc600078e0066 */
[----:B------:R-:W2:Y:S01]  /*2a10*/  LDS.64 R88, [R123+UR7+0x1400] ;  /* 0x001400077b587984 */ /* 0x000ea20008000a00 */
[----:B---3--:R-:W-:-:S03]  /*2a20*/  IMAD.MOV.U32 R62, RZ, RZ, R66 ;  /* 0x000000ffff3e7224 */ /* 0x008fc600078e0042 */
[----:B------:R-:W3:Y:S01]  /*2a30*/  LDS.64 R82, [R122+UR7+0x1800] ;  /* 0x001800077a527984 */ /* 0x000ee20008000a00 */
[----:B----4-:R-:W-:-:S03]  /*2a40*/  IMAD.MOV.U32 R63, RZ, RZ, R100 ;  /* 0x000000ffff3f7224 */ /* 0x010fc600078e0064 */
[----:B------:R-:W4:Y:S01]  /*2a50*/  LDS.64 R84, [R122+UR7+0x1c00] ;  /* 0x001c00077a547984 */ /* 0x000f220008000a00 */
[----:B-----5:R-:W-:-:S03]  /*2a60*/  IMAD.MOV.U32 R56, RZ, RZ, R96 ;  /* 0x000000ffff387224 */ /* 0x020fc600078e0060 */
[----:B------:R-:W5:Y:S01]  /*2a70*/  LDS.64 R80, [R123+UR7+0x1c00] ;  /* 0x001c00077b507984 */ /* 0x000f620008000a00 */
[----:B------:R-:W-:Y:S02]  /*2a80*/  IMAD.MOV.U32 R57, RZ, RZ, R98 ;  /* 0x000000ffff397224 */ /* 0x000fe400078e0062 */
[----:B------:R-:W-:Y:S02]  /*2a90*/  IMAD.MOV.U32 R58, RZ, RZ, R92 ;  /* 0x000000ffff3a7224 */ /* 0x000fe400078e005c */
[----:B------:R-:W-:Y:S01]  /*2aa0*/  IMAD.MOV.U32 R59, RZ, RZ, R94 ;  /* 0x000000ffff3b7224 */ /* 0x000fe200078e005e */
[-C--:B------:R-:W-:Y:S06]  /*2ab0*/  HMMA.16816.F32 R60, R60, R78.reuse, R68 ;  /* 0x0000004e3c3c723c */ /* 0x080fec0000001844 */
[----:B------:R-:W-:Y:S01]  /*2ac0*/  HMMA.16816.F32 R72, R56, R78, R72 ;  /* 0x0000004e3848723c */ /* 0x000fe20000001848 */
[----:B------:R-:W5:Y:S01]  /*2ad0*/  LDS.64 R78, [R123+UR7+0x1800] ;  /* 0x001800077b4e7984 */ /* 0x000f620008000a00 */
[----:B------:R-:W-:Y:S01]  /*2ae0*/  IMAD.MOV.U32 R64, RZ, RZ, R65 ;  /* 0x000000ffff407224 */ /* 0x000fe200078e0041 */
[----:B------:R-:W-:Y:S01]  /*2af0*/  F2FP.F16.E4M3.UNPACK_B R52, R52.H1 ;  /* 0x00000034ff34723e */ /* 0x000fe200030006ff */
[----:B------:R-:W-:Y:S01]  /*2b00*/  IMAD.MOV.U32 R66, RZ, RZ, R67 ;  /* 0x000000ffff427224 */ /* 0x000fe200078e0043 */
[----:B------:R-:W-:Y:S01]  /*2b10*/  F2FP.F16.E4M3.UNPACK_B R53, R53.H1 ;  /* 0x00000035ff35723e */ /* 0x000fe200030006ff */
[----:B------:R-:W-:-:S02]  /*2b20*/  IMAD.MOV.U32 R65, RZ, RZ, R103 ;  /* 0x000000ffff417224 */ /* 0x000fc400078e0067 */
[----:B------:R-:W-:Y:S02]  /*2b30*/  IMAD.MOV.U32 R67, RZ, RZ, R101 ;  /* 0x000000ffff437224 */ /* 0x000fe400078e0065 */
[----:B------:R-:W-:Y:S02]  /*2b40*/  IMAD.MOV.U32 R56, RZ, RZ, R97 ;  /* 0x000000ffff387224 */ /* 0x000fe400078e0061 */
[----:B------:R-:W-:Y:S02]  /*2b50*/  IMAD.MOV.U32 R57, RZ, RZ, R99 ;  /* 0x000000ffff397224 */ /* 0x000fe400078e0063 */
[----:B------:R-:W-:Y:S02]  /*2b60*/  IMAD.MOV.U32 R58, RZ, RZ, R93 ;  /* 0x000000ffff3a7224 */ /* 0x000fe400078e005d */
[----:B------:R-:W-:Y:S02]  /*2b70*/  IMAD.MOV.U32 R59, RZ, RZ, R95 ;  /* 0x000000ffff3b7224 */ /* 0x000fe400078e005f */
[-C--:B------:R-:W-:Y:S06]  /*2b80*/  HMMA.16816.F32 R60, R64, R52.reuse, R60 ;  /* 0x00000034403c723c */ /* 0x080fec000000183c */
[----:B------:R-:W-:Y:S01]  /*2b90*/  HMMA.16816.F32 R56, R56, R52, R72 ;  /* 0x000000343838723c */ /* 0x000fe20000001848 */
[----:B0-----:R-:W-:-:S02]  /*2ba0*/  IMAD.MOV.U32 R64, RZ, RZ, R76 ;  /* 0x000000ffff407224 */ /* 0x001fc400078e004c */
[----:B------:R-:W-:Y:S02]  /*2bb0*/  IMAD.MOV.U32 R65, RZ, RZ, R90 ;  /* 0x000000ffff417224 */ /* 0x000fe400078e005a */
[----:B-1----:R-:W-:Y:S02]  /*2bc0*/  IMAD.MOV.U32 R66, RZ, RZ, R86 ;  /* 0x000000ffff427224 */ /* 0x002fe400078e0056 */
[----:B------:R-:W-:Y:S01]  /*2bd0*/  F2FP.F16.E4M3.UNPACK_B R52, R54 ;  /* 0x00000036ff34723e */ /* 0x000fe200020006ff */
[----:B--2---:R-:W-:Y:S01]  /*2be0*/  IMAD.MOV.U32 R67, RZ, RZ, R88 ;  /* 0x000000ffff437224 */ /* 0x004fe200078e0058 */
[----:B------:R-:W-:Y:S01]  /*2bf0*/  F2FP.F16.E4M3.UNPACK_B R53, R55 ;  /* 0x00000037ff35723e */ /* 0x000fe200020006ff */
[----:B---3--:R-:W-:Y:S02]  /*2c00*/  IMAD.MOV.U32 R68, RZ, RZ, R82 ;  /* 0x000000ffff447224 */ /* 0x008fe400078e0052 */
[----:B----4-:R-:W-:Y:S02]  /*2c10*/  IMAD.MOV.U32 R69, RZ, RZ, R84 ;  /* 0x000000ffff457224 */ /* 0x010fe400078e0054 */
[----:B-----5:R-:W-:-:S02]  /*2c20*/  IMAD.MOV.U32 R71, RZ, RZ, R80 ;  /* 0x000000ffff477224 */ /* 0x020fc400078e0050 */
[----:B------:R-:W-:Y:S02]  /*2c30*/  IMAD.MOV.U32 R70, RZ, RZ, R78 ;  /* 0x000000ffff467224 */ /* 0x000fe400078e004e */
[-C--:B------:R-:W-:Y:S06]  /*2c40*/  HMMA.16816.F32 R60, R64, R52.reuse, R60 ;  /* 0x00000034403c723c */ /* 0x080fec000000183c */
[----:B------:R-:W-:Y:S01]  /*2c50*/  HMMA.16816.F32 R56, R68, R52, R56 ;  /* 0x000000344438723c */ /* 0x000fe20000001838 */
        /* <DEDUP_REMOVED lines=9> */
[----:B------:R-:W-:Y:S01]  /*2cf0*/  IMAD.MOV.U32 R75, RZ, RZ, R81 ;  /* 0x000000ffff4b7224 */ /* 0x000fe200078e0051 */
[----:B------:R-:W-:-:S02]  /*2d00*/  ULEA UR4, UR17, UR4, 0x6 ;  /* 0x0000000411047291 */ /* 0x000fc4000f8e303f */
[----:B------:R-:W-:Y:S02]  /*2d10*/  ULEA UR5, UR16, UR5, 0x6 ;  /* 0x0000000510057291 */ /* 0x000fe4000f8e303f */
[-C--:B------:R-:W-:Y:S01]  /*2d20*/  HMMA.16816.F32 R68, R68, R54.reuse, R60 ;  /* 0x000000364444723c */ /* 0x080fe2000000183c */
[----:B------:R-:W-:Y:S01]  /*2d30*/  FFMA R144, R151, R144, R156 ;  /* 0x0000009097907223 */ /* 0x000fe2000000009c */
[----:B------:R-:W-:Y:S01]  /*2d40*/  FFMA R143, R152, R143, R155 ;  /* 0x0000008f988f7223 */ /* 0x000fe2000000009b */
[----:B------:R-:W-:Y:S01]  /*2d50*/  FFMA R142, R153, R142, R158 ;  /* 0x0000008e998e7223 */ /* 0x000fe2000000009e */
[----:B------:R-:W-:Y:S02]  /*2d60*/  FFMA R141, R154, R141, R157 ;  /* 0x0000008d9a8d7223 */ /* 0x000fe4000000009d */
[----:B------:R-:W-:Y:S01]  /*2d70*/  HMMA.16816.F32 R72, R72, R54, R56 ;  /* 0x000000364848723c */ /* 0x000fe20000001838 */
[----:B------:R-:W-:Y:S02]  /*2d80*/  IMAD.MOV.U32 R154, RZ, RZ, R147 ;  /* 0x000000ffff9a7224 */ /* 0x000fe400078e0093 */
[----:B------:R-:W-:-:S02]  /*2d90*/  IMAD.MOV.U32 R151, RZ, RZ, R148 ;  /* 0x000000ffff977224 */ /* 0x000fc400078e0094 */
[----:B------:R-:W-:Y:S02]  /*2da0*/  IMAD.MOV.U32 R152, RZ, RZ, R149 ;  /* 0x000000ffff987224 */ /* 0x000fe400078e0095 */
[----:B------:R-:W-:Y:S01]  /*2db0*/  IMAD.MOV.U32 R153, RZ, RZ, R150 ;  /* 0x000000ffff997224 */ /* 0x000fe200078e0096 */
[----:B------:R-:W-:-:S01]  /*2dc0*/  NOP ;  /* 0x0000000000007918 */ /* 0x000fc20000000000 */
[----:B------:R-:W-:-:S15]  /*2dd0*/  @!P2 BRA `(.L_x_9) ;  /* 0xffffffe40010a947 */ /* 0x000fde000383ffff */
.L_x_0:
[----:B------:R-:W0:Y:S01]  /*2de0*/  S2R R30, SR_TID.X ;  /* 0x00000000001e7919 */ /* 0x000e220000002100 */
[----:B------:R-:W-:Y:S01]  /*2df0*/  FSETP.GEU.AND P4, PT, R144, 1.175494350822287508e-38, PT ;  /* 0x008000009000780b */ /* 0x000fe20003f8e000 */
[----:B------:R-:W1:Y:S01]  /*2e00*/  S2UR UR9, SR_CgaCtaId ;  /* 0x00000000000979c3 */ /* 0x000e620000008800 */
[----:B------:R-:W-:-:S07]  /*2e10*/  FSETP.GT.AND P3, PT, |R142|, 8.50705917302346158658e+37, PT ;  /* 0x7e8000008e00780b */ /* 0x000fce0003f64200 */
[----:B------:R-:W-:Y:S01]  /*2e20*/  BAR.SYNC.DEFER_BLOCKING 0x0 ;  /* 0x0000000000007b1d */ /* 0x000fe20000010000 */
[----:B------:R-:W-:Y:S01]  /*2e30*/  FSETP.GEU.AND P6, PT, R142, 1.175494350822287508e-38, PT ;  /* 0x008000008e00780b */ /* 0x000fe20003fce000 */
[----:B------:R-:W-:Y:S01]  /*2e40*/  IMAD.MOV.U32 R20, RZ, RZ, 0x3dc6b27f ;  /* 0x3dc6b27fff147424 */ /* 0x000fe200078e00ff */
[----:B------:R-:W-:Y:S02]  /*2e50*/  FSETP.GEU.AND P5, PT, R143, 1.175494350822287508e-38, PT ;  /* 0x008000008f00780b */ /* 0x000fe40003fae000 */
[C---:B------:R-:W-:Y:S01]  /*2e60*/  FSETP.GEU.AND P1, PT, R141.reuse, 1.175494350822287508e-38, PT ;  /* 0x008000008d00780b */ /* 0x040fe20003f2e000 */
[----:B------:R-:W-:Y:S01]  /*2e70*/  UMOV UR8, 0x400 ;  /* 0x0000040000087882 */ /* 0x000fe20000000000 */
[----:B------:R-:W-:Y:S01]  /*2e80*/  FSEL R6, RZ, -23, P6 ;  /* 0xc1b80000ff067808 */ /* 0x000fe20003000000 */
[----:B------:R-:W2:Y:S01]  /*2e90*/  LDC R28, c[0x0][0x278] ;  /* 0x00009e00ff1c7b82 */ /* 0x000ea20000000800 */
[----:B------:R-:W-:Y:S02]  /*2ea0*/  FSEL R10, RZ, -23, P1 ;  /* 0xc1b80000ff0a7808 */ /* 0x000fe40000800000 */
[----:B------:R-:W-:Y:S01]  /*2eb0*/  FSETP.GEU.AND P2, PT, |R141|, 1.175494350822287508e-38, PT ;  /* 0x008000008d00780b */ /* 0x000fe20003f4e200 */
[----:B------:R-:W-:Y:S01]  /*2ec0*/  @P3 FMUL R73, R73, 0.25 ;  /* 0x3e80000049493820 */ /* 0x000fe20000400000 */
[----:B------:R-:W-:-:S03]  /*2ed0*/  @P3 FMUL R72, R72, 0.25 ;  /* 0x3e80000048483820 */ /* 0x000fc60000400000 */
[----:B------:R-:W3:Y:S01]  /*2ee0*/  LDC.64 R34, c[0x0][0x230] ;  /* 0x00008c00ff227b82 */ /* 0x000ee20000000a00 */
[----:B-1----:R-:W-:-:S03]  /*2ef0*/  ULEA UR10, UR9, UR8, 0x18 ;  /* 0x00000008090a7291 */ /* 0x002fc6000f8ec03f */
[----:B------:R-:W-:Y:S02]  /*2f00*/  ULDC.64 UR8, c[0x0][0x270] ;  /* 0x00009c0000087ab9 */ /* 0x000fe40000000a00 */
[----:B------:R-:W-:Y:S01]  /*2f10*/  UIMAD UR8, UR14, UR8, URZ ;  /* 0x000000080e0872a4 */ /* 0x000fe2000f8e023f */
[----:B0-----:R-:W-:Y:S01]  /*2f20*/  SHF.R.U32.HI R0, RZ, 0x5, R30 ;  /* 0x00000005ff007819 */ /* 0x001fe2000001161e */
[C---:B------:R-:W-:Y:S01]  /*2f30*/  IMAD.SHL.U32 R3, R30.reuse, 0x2, RZ ;  /* 0x000000021e037824 */ /* 0x040fe200078e00ff */
[----:B------:R-:W-:Y:S02]  /*2f40*/  LOP3.LUT R4, R30, 0x3f, RZ, 0xc0, !PT ;  /* 0x0000003f1e047812 */ /* 0x000fe400078ec0ff */
[----:B------:R-:W-:Y:S02]  /*2f50*/  SGXT.U32 R0, R0, 0x2 ;  /* 0x000000020000781a */ /* 0x000fe40000000000 */
[----:B------:R-:W-:Y:S02]  /*2f60*/  LOP3.LUT R21, R30, 0x18, RZ, 0xc0, !PT ;  /* 0x000000181e157812 */ /* 0x000fe400078ec0ff */
[----:B------:R-:W-:-:S02]  /*2f70*/  LOP3.LUT R0, R0, 0x100, R3, 0xf8, !PT ;  /* 0x0000010000007812 */ /* 0x000fc400078ef803 */
[C---:B------:R-:W-:Y:S01]  /*2f80*/  LOP3.LUT R3, R30.reuse, 0x3, RZ, 0xc0, !PT ;  /* 0x000000031e037812 */ /* 0x040fe200078ec0ff */
[----:B------:R-:W-:Y:S01]  /*2f90*/  IMAD R5, R21, 0x10, R4 ;  /* 0x0000001015057824 */ /* 0x000fe200078e0204 */
[C---:B------:R-:W-:Y:S02]  /*2fa0*/  LOP3.LUT R2, R30.reuse, 0xc0, RZ, 0xc0, !PT ;  /* 0x000000c01e027812 */ /* 0x040fe400078ec0ff */
[----:B------:R-:W-:Y:S01]  /*2fb0*/  LOP3.LUT R4, R30, 0xff, RZ, 0xc0, !PT ;  /* 0x000000ff1e047812 */ /* 0x000fe200078ec0ff */
[----:B------:R-:W-:Y:S01]  /*2fc0*/  IMAD.SHL.U32 R3, R3, 0x20, RZ ;  /* 0x0000002003037824 */ /* 0x000fe200078e00ff */
[----:B------:R-:W-:Y:S01]  /*2fd0*/  SHF.R.U32.HI R2, RZ, 0x1, R2 ;  /* 0x00000001ff027819 */ /* 0x000fe20000011602 */
[----:B------:R-:W-:Y:S01]  /*2fe0*/  IMAD.SHL.U32 R5, R5, 0x4, RZ ;  /* 0x0000000405057824 */ /* 0x000fe200078e00ff */
[----:B------:R-:W-:Y:S02]  /*2ff0*/  ISETP.GE.U32.AND P0, PT, R4, 0x20, PT ;  /* 0x000000200400780c */ /* 0x000fe40003f06070 */
[----:B------:R-:W-:-:S02]  /*3000*/  LOP3.LUT R3, R3, 0x1c, R30, 0xf8, !PT ;  /* 0x0000001c03037812 */ /* 0x000fc400078ef81e */
[----:B------:R-:W-:Y:S01]  /*3010*/  LOP3.LUT R22, R5, R2, RZ, 0x3c, !PT ;  /* 0x0000000205167212 */ /* 0x000fe200078e3cff */
[----:B------:R-:W-:Y:S01]  /*3020*/  FMUL R2, R143, 8388608 ;  /* 0x4b0000008f027820 */ /* 0x000fe20000400000 */
[----:B------:R-:W-:Y:S01]  /*3030*/  LOP3.LUT R18, R0, R3, RZ, 0xfc, !PT ;  /* 0x0000000300127212 */ /* 0x000fe200078efcff */
[----:B------:R-:W-:Y:S01]  /*3040*/  FMUL R0, R144, 8388608 ;  /* 0x4b00000090007820 */ /* 0x000fe20000400000 */
[----:B------:R-:W-:Y:S01]  /*3050*/  FMUL R3, R142, 8388608 ;  /* 0x4b0000008e037820 */ /* 0x000fe20000400000 */
[----:B------:R-:W-:Y:S01]  /*3060*/  FMUL R5, R141, 8388608 ;  /* 0x4b0000008d057820 */ /* 0x000fe20000400000 */
[----:B------:R-:W-:Y:S02]  /*3070*/  FSEL R24, R2, R143, !P5 ;  /* 0x0000008f02187208 */ /* 0x000fe40006800000 */
[----:B------:R-:W-:Y:S02]  /*3080*/  FSEL R23, R0, R144, !P4 ;  /* 0x0000009000177208 */ /* 0x000fe40006000000 */
[----:B------:R-:W-:-:S02]  /*3090*/  FSEL R0, RZ, -23, P4 ;  /* 0xc1b80000ff007808 */ /* 0x000fc40002000000 */
[C---:B------:R-:W-:Y:S01]  /*30a0*/  FSETP.GEU.AND P4, PT, |R142|.reuse, 1.175494350822287508e-38, PT ;  /* 0x008000008e00780b */ /* 0x040fe20003f8e200 */
[----:B------:R-:W-:Y:S01]  /*30b0*/  VIADD R2, R23, 0xc0cafb0d ;  /* 0xc0cafb0d17027836 */ /* 0x000fe20000000000 */
[----:B------:R-:W-:Y:S01]  /*30c0*/  FSEL R25, R3, R142, !P6 ;  /* 0x0000008e03197208 */ /* 0x000fe20007000000 */
[----:B------:R-:W-:Y:S01]  /*30d0*/  @P3 FMUL R142, R142, 0.25 ;  /* 0x3e8000008e8e3820 */ /* 0x000fe20000400000 */
[----:B------:R-:W-:Y:S01]  /*30e0*/  FSETP.GT.AND P6, PT, |R144|, 8.50705917302346158658e+37, PT ;  /* 0x7e8000009000780b */ /* 0x000fe20003fc4200 */
[----:B------:R-:W-:Y:S01]  /*30f0*/  VIADD R3, R24, 0xc0cafb0d ;  /* 0xc0cafb0d18037836 */ /* 0x000fe20000000000 */
[----:B------:R-:W-:Y:S01]  /*3100*/  FSEL R4, RZ, -23, P5 ;  /* 0xc1b80000ff047808 */ /* 0x000fe20002800000 */
[----:B------:R-:W-:Y:S01]  /*3110*/  VIADD R7, R25, 0xc0cafb0d ;  /* 0xc0cafb0d19077836 */ /* 0x000fe20000000000 */
[----:B------:R-:W-:Y:S02]  /*3120*/  FSETP.GT.AND P5, PT, |R143|, 8.50705917302346158658e+37, PT ;  /* 0x7e8000008f00780b */ /* 0x000fe40003fa4200 */
[----:B------:R-:W-:-:S02]  /*3130*/  FSEL R26, R5, R141, !P1 ;  /* 0x0000008d051a7208 */ /* 0x000fc40004800000 */
[----:B------:R-:W-:Y:S01]  /*3140*/  FSETP.GT.AND P1, PT, |R141|, 8.50705917302346158658e+37, PT ;  /* 0x7e8000008d00780b */ /* 0x000fe20003f24200 */
[----:B------:R-:W-:Y:S01]  /*3150*/  @!P4 FMUL R73, R73, 16777216 ;  /* 0x4b8000004949c820 */ /* 0x000fe20000400000 */
[----:B------:R-:W-:Y:S01]  /*3160*/  FSETP.GEU.AND P3, PT, |R144|, 1.175494350822287508e-38, PT ;  /* 0x008000009000780b */ /* 0x000fe20003f6e200 */
[----:B------:R-:W-:Y:S01]  /*3170*/  @!P4 FMUL R142, R142, 16777216 ;  /* 0x4b8000008e8ec820 */ /* 0x000fe20000400000 */
[----:B------:R-:W-:Y:S01]  /*3180*/  @!P4 FMUL R72, R72, 16777216 ;  /* 0x4b8000004848c820 */ /* 0x000fe20000400000 */
[----:B------:R-:W-:Y:S01]  /*3190*/  FSETP.GEU.AND P4, PT, |R143|, 1.175494350822287508e-38, PT ;  /* 0x008000008f00780b */ /* 0x000fe20003f8e200 */
[----:B------:R-:W-:Y:S01]  /*31a0*/  VIADD R9, R26, 0xc0cafb0d ;  /* 0xc0cafb0d1a097836 */ /* 0x000fe20000000000 */
[----:B------:R-:W-:Y:S01]  /*31b0*/  LOP3.LUT R2, R2, 0xff800000, RZ, 0xc0, !PT ;  /* 0xff80000002027812 */ /* 0x000fe200078ec0ff */
[----:B------:R-:W-:Y:S01]  /*31c0*/  @P6 FMUL R144, R144, 0.25 ;  /* 0x3e80000090906820 */ /* 0x000fe20000400000 */
[----:B------:R-:W-:Y:S01]  /*31d0*/  LOP3.LUT R5, R3, 0xff800000, RZ, 0xc0, !PT ;  /* 0xff80000003057812 */ /* 0x000fe200078ec0ff */
[----:B------:R-:W-:Y:S01]  /*31e0*/  @P5 FMUL R143, R143, 0.25 ;  /* 0x3e8000008f8f5820 */ /* 0x000fe20000400000 */
[----:B------:R-:W-:Y:S01]  /*31f0*/  LOP3.LUT R8, R7, 0xff800000, RZ, 0xc0, !PT ;  /* 0xff80000007087812 */ /* 0x000fe200078ec0ff */
[----:B------:R-:W-:Y:S01]  /*3200*/  @P6 FMUL R69, R69, 0.25 ;  /* 0x3e80000045456820 */ /* 0x000fe20000400000 */
[----:B------:R-:W-:Y:S01]  /*3210*/  I2FP.F32.S32 R3, R2 ;  /* 0x0000000200037245 */ /* 0x000fe20000201400 */
[----:B------:R-:W-:Y:S01]  /*3220*/  @P1 FMUL R141, R141, 0.25 ;  /* 0x3e8000008d8d1820 */ /* 0x000fe20000400000 */
[----:B------:R-:W-:Y:S01]  /*3230*/  LOP3.LUT R11, R9, 0xff800000, RZ, 0xc0, !PT ;  /* 0xff800000090b7812 */ /* 0x000fe200078ec0ff */
[----:B------:R-:W-:Y:S01]  /*3240*/  @!P3 FMUL R144, R144, 16777216 ;  /* 0x4b8000009090b820 */ /* 0x000fe20000400000 */
[----:B------:R-:W-:Y:S01]  /*3250*/  I2FP.F32.S32 R9, R8 ;  /* 0x0000000800097245 */ /* 0x000fe20000201400 */
[----:B------:R-:W-:Y:S01]  /*3260*/  FFMA.FTZ R0, R3, 1.1920928955078125e-07, R0 ;  /* 0x3400000003007823 */ /* 0x000fe20000010000 */
[----:B------:R-:W-:Y:S01]  /*3270*/  @!P4 FMUL R143, R143, 16777216 ;  /* 0x4b8000008f8fc820 */ /* 0x000fe20000400000 */
[----:B------:R-:W-:Y:S01]  /*3280*/  I2FP.F32.S32 R3, R11 ;  /* 0x0000000b00037245 */ /* 0x000fe20000201400 */
[----:B------:R-:W0:Y:S01]  /*3290*/  MUFU.RCP R13, R144 ;  /* 0x00000090000d7308 */ /* 0x000e220000001000 */
[----:B------:R-:W-:Y:S01]  /*32a0*/  @!P2 FMUL R141, R141, 16777216 ;  /* 0x4b8000008d8da820 */ /* 0x000fe20000400000 */
[----:B------:R-:W-:Y:S01]  /*32b0*/  FFMA.FTZ R9, R9, 1.1920928955078125e-07, R6 ;  /* 0x3400000009097823 */ /* 0x000fe20000010006 */
[----:B------:R-:W-:Y:S01]  /*32c0*/  @P6 FMUL R68, R68, 0.25 ;  /* 0x3e80000044446820 */ /* 0x000fe20000400000 */
[----:B------:R-:W-:Y:S01]  /*32d0*/  FFMA.FTZ R10, R3, 1.1920928955078125e-07, R10 ;  /* 0x34000000030a7823 */ /* 0x000fe2000001000a */
[----:B------:R-:W-:Y:S01]  /*32e0*/  @P5 FMUL R71, R71, 0.25 ;  /* 0x3e80000047475820 */ /* 0x000fe20000400000 */
[----:B------:R-:W-:Y:S01]  /*32f0*/  @P5 FMUL R70, R70, 0.25 ;  /* 0x3e80000046465820 */ /* 0x000fe20000400000 */
[----:B------:R-:W-:Y:S01]  /*3300*/  @!P3 FMUL R69, R69, 16777216 ;  /* 0x4b8000004545b820 */ /* 0x000fe20000400000 */
[----:B------:R-:W1:Y:S01]  /*3310*/  MUFU.RCP R6, R143 ;  /* 0x0000008f00067308 */ /* 0x000e620000001000 */
[----:B------:R-:W-:Y:S01]  /*3320*/  @!P3 FMUL R68, R68, 16777216 ;  /* 0x4b8000004444b820 */ /* 0x000fe20000400000 */
[----:B------:R-:W-:Y:S01]  /*3330*/  @P1 FMUL R75, R75, 0.25 ;  /* 0x3e8000004b4b1820 */ /* 0x000fe20000400000 */
[----:B------:R-:W-:Y:S01]  /*3340*/  @P1 FMUL R74, R74, 0.25 ;  /* 0x3e8000004a4a1820 */ /* 0x000fe20000400000 */
[----:B------:R-:W-:Y:S01]  /*3350*/  @!P4 FMUL R71, R71, 16777216 ;  /* 0x4b8000004747c820 */ /* 0x000fe20000400000 */
[----:B------:R-:W-:Y:S01]  /*3360*/  @!P4 FMUL R70, R70, 16777216 ;  /* 0x4b8000004646c820 */ /* 0x000fe20000400000 */
[----:B------:R-:W-:Y:S01]  /*3370*/  @!P2 FMUL R75, R75, 16777216 ;  /* 0x4b8000004b4ba820 */ /* 0x000fe20000400000 */
[----:B------:R-:W-:Y:S01]  /*3380*/  @!P2 FMUL R74, R74, 16777216 ;  /* 0x4b8000004a4aa820 */ /* 0x000fe20000400000 */
[----:B------:R-:W4:Y:S01]  /*3390*/  MUFU.RCP R3, R141 ;  /* 0x0000008d00037308 */ /* 0x000f220000001000 */
[C---:B0-----:R-:W-:Y:S01]  /*33a0*/  FMUL R15, R13.reuse, R69 ;  /* 0x000000450d0f7220 */ /* 0x041fe20000400000 */
[----:B------:R-:W-:Y:S01]  /*33b0*/  FMUL R16, R13, R68 ;  /* 0x000000440d107220 */ /* 0x000fe20000400000 */
[----:B------:R-:W-:Y:S01]  /*33c0*/  I2FP.F32.S32 R7, R5 ;  /* 0x0000000500077245 */ /* 0x000fe20000201400 */
[----:B------:R-:W-:Y:S01]  /*33d0*/  IMAD.IADD R2, R23, 0x1, -R2 ;  /* 0x0000000117027824 */ /* 0x000fe200078e0a02 */
[----:B------:R-:W-:Y:S01]  /*33e0*/  LOP3.LUT R17, R18, 0x40, RZ, 0x3c, !PT ;  /* 0x0000004012117812 */ /* 0x000fe200078e3cff */
[----:B------:R-:W-:Y:S01]  /*33f0*/  IMAD.IADD R5, R24, 0x1, -R5 ;  /* 0x0000000118057824 */ /* 0x000fe200078e0a05 */
[----:B------:R-:W-:Y:S01]  /*3400*/  F2FP.SATFINITE.E4M3.F32.PACK_AB_MERGE_C R15, R15, R16, RZ ;  /* 0x000000100f0f723e */ /* 0x000fe200048070ff */
[----:B------:R-:W0:Y:S01]  /*3410*/  MUFU.RCP R12, R142 ;  /* 0x0000008e000c7308 */ /* 0x000e220000001000 */
[C---:B-1----:R-:W-:Y:S01]  /*3420*/  FMUL R13, R6.reuse, R71 ;  /* 0x00000047060d7220 */ /* 0x042fe20000400000 */
[----:B------:R-:W-:Y:S01]  /*3430*/  FMUL R14, R6, R70 ;  /* 0x00000046060e7220 */ /* 0x000fe20000400000 */
[----:B------:R-:W-:Y:S01]  /*3440*/  LOP3.LUT R16, R15, 0xffff, RZ, 0xc0, !PT ;  /* 0x0000ffff0f107812 */ /* 0x000fe200078ec0ff */
[----:B------:R-:W-:Y:S01]  /*3450*/  FADD R2, R2, -1 ;  /* 0xbf80000002027421 */ /* 0x000fe20000000000 */
[----:B------:R-:W-:Y:S01]  /*3460*/  FFMA.FTZ R4, R7, 1.1920928955078125e-07, R4 ;  /* 0x3400000007047823 */ /* 0x000fe20000010004 */
[----:B------:R-:W-:Y:S01]  /*3470*/  FADD R5, R5, -1 ;  /* 0xbf80000005057421 */ /* 0x000fe20000000000 */
[----:B------:R-:W-:Y:S01]  /*3480*/  F2FP.SATFINITE.E4M3.F32.PACK_AB_MERGE_C R13, R13, R14, RZ ;  /* 0x0000000e0d0d723e */ /* 0x000fe200048070ff */
[----:B------:R1:W-:Y:S01]  /*3490*/  STS.U8 [R18+UR10], R15 ;  /* 0x0000000f12007988 */ /* 0x0003e2000800000a */
[C---:B----4-:R-:W-:Y:S01]  /*34a0*/  FMUL R6, R3.reuse, R75 ;  /* 0x0000004b03067220 */ /* 0x050fe20000400000 */
[----:B------:R-:W-:Y:S01]  /*34b0*/  FMUL R3, R3, R74 ;  /* 0x0000004a03037220 */ /* 0x000fe20000400000 */
[----:B------:R-:W-:Y:S01]  /*34c0*/  IMAD.IADD R8, R25, 0x1, -R8 ;  /* 0x0000000119087824 */ /* 0x000fe200078e0a08 */
[----:B------:R-:W-:Y:S01]  /*34d0*/  LOP3.LUT R19, R18, 0x60, RZ, 0x3c, !PT ;  /* 0x0000006012137812 */ /* 0x000fe200078e3cff */
[----:B------:R-:W-:Y:S01]  /*34e0*/  IMAD.IADD R11, R26, 0x1, -R11 ;  /* 0x000000011a0b7824 */ /* 0x000fe200078e0a0b */
[----:B------:R-:W-:Y:S01]  /*34f0*/  ISETP.GE.U32.AND P2, PT, R23, 0x7f800000, PT ;  /* 0x7f8000001700780c */ /* 0x000fe20003f46070 */
[----:B------:R-:W-:Y:S01]  /*3500*/  FADD R8, R8, -1 ;  /* 0xbf80000008087421 */ /* 0x000fe20000000000 */
[----:B------:R-:W-:Y:S01]  /*3510*/  F2FP.SATFINITE.E4M3.F32.PACK_AB_MERGE_C R14, R6, R3, RZ ;  /* 0x00000003060e723e */ /* 0x000fe200048070ff */
[C---:B0-----:R-:W-:Y:S01]  /*3520*/  FMUL R7, R12.reuse, R73 ;  /* 0x000000490c077220 */ /* 0x041fe20000400000 */
[----:B------:R-:W-:Y:S01]  /*3530*/  LOP3.LUT R6, R13, 0xffff, RZ, 0xc0, !PT ;  /* 0x0000ffff0d067812 */ /* 0x000fe200078ec0ff */
[----:B------:R-:W-:Y:S01]  /*3540*/  FMUL R12, R12, R72 ;  /* 0x000000480c0c7220 */ /* 0x000fe20000400000 */
[----:B------:R-:W-:Y:S01]  /*3550*/  SHF.R.U32.HI R3, RZ, 0x8, R16 ;  /* 0x00000008ff037819 */ /* 0x000fe20000011610 */
[----:B------:R-:W-:Y:S01]  /*3560*/  FADD R11, R11, -1 ;  /* 0xbf8000000b0b7421 */ /* 0x000fe20000000000 */
[----:B------:R-:W-:-:S02]  /*3570*/  LOP3.LUT R16, R18, 0x20, RZ, 0x3c, !PT ;  /* 0x0000002012107812 */ /* 0x000fc400078e3cff */
[----:B------:R-:W-:Y:S01]  /*3580*/  SHF.R.U32.HI R6, RZ, 0x8, R6 ;  /* 0x00000008ff067819 */ /* 0x000fe20000011606 */
[----:B------:R0:W-:Y:S01]  /*3590*/  STS.U8 [R18+UR10+0x80], R3 ;  /* 0x0000800312007988 */ /* 0x0001e2000800000a */
[----:B------:R-:W-:Y:S02]  /*35a0*/  F2FP.SATFINITE.E4M3.F32.PACK_AB_MERGE_C R7, R7, R12, RZ ;  /* 0x0000000c0707723e */ /* 0x000fe400048070ff */
[----:B-1----:R-:W-:Y:S01]  /*35b0*/  LOP3.LUT R15, R14, 0xffff, RZ, 0xc0, !PT ;  /* 0x0000ffff0e0f7812 */ /* 0x002fe200078ec0ff */
[----:B------:R1:W-:Y:S01]  /*35c0*/  STS.U8 [R16+UR10+0x280], R6 ;  /* 0x0002800610007988 */ /* 0x0003e2000800000a */
[----:B------:R-:W-:Y:S02]  /*35d0*/  LOP3.LUT R12, R7, 0xffff, RZ, 0xc0, !PT ;  /* 0x0000ffff070c7812 */ /* 0x000fe400078ec0ff */
[----:B------:R-:W-:Y:S01]  /*35e0*/  FSETP.NEU.AND P1, PT, R23, RZ, PT ;  /* 0x000000ff1700720b */ /* 0x000fe20003f2d000 */
[----:B------:R4:W-:Y:S01]  /*35f0*/  STS.U8 [R16+UR10+0x200], R13 ;  /* 0x0002000d10007988 */ /* 0x0009e2000800000a */
[----:B------:R-:W-:Y:S01]  /*3600*/  SHF.R.U32.HI R12, RZ, 0x8, R12 ;  /* 0x00000008ff0c7819 */ /* 0x000fe2000001160c */
[-C--:B0-----:R-:W-:Y:S01]  /*3610*/  FFMA.FTZ R3, R2, R20.reuse, -0.16845393180847167969 ;  /* 0xbe2c7f3002037423 */ /* 0x081fe20000010014 */
[----:B------:R-:W-:Y:S01]  /*3620*/  ISETP.GE.U32.AND P3, PT, R26, 0x7f800000, PT ;  /* 0x7f8000001a00780c */ /* 0x000fe20003f66070 */
[----:B------:R0:W-:Y:S01]  /*3630*/  STS.U8 [R17+UR10+0x400], R7 ;  /* 0x0004000711007988 */ /* 0x0001e2000800000a */
[----:B------:R-:W-:Y:S01]  /*3640*/  ISETP.GE.U32.AND P4, PT, R24, 0x7f800000, PT ;  /* 0x7f8000001800780c */ /* 0x000fe20003f86070 */
[----:B-1----:R-:W-:Y:S01]  /*3650*/  FFMA.FTZ R6, R5, R20, -0.16845393180847167969 ;  /* 0xbe2c7f3005067423 */ /* 0x002fe20000010014 */
[C---:B------:R-:W-:Y:S01]  /*3660*/  FFMA.FTZ R3, R2.reuse, R3, 0.1716887056827545166 ;  /* 0x3e2fcf2a02037423 */ /* 0x040fe20000010003 */
[----:B------:R1:W-:Y:S01]  /*3670*/  STS.U8 [R17+UR10+0x480], R12 ;  /* 0x0004800c11007988 */ /* 0x0003e2000800000a */
[----:B------:R-:W-:Y:S01]  /*3680*/  ISETP.GE.U32.AND P5, PT, R25, 0x7f800000, PT ;  /* 0x7f8000001900780c */ /* 0x000fe20003fa6070 */
[C---:B------:R-:W-:Y:S01]  /*3690*/  FFMA.FTZ R6, R5.reuse, R6, 0.1716887056827545166 ;  /* 0x3e2fcf2a05067423 */ /* 0x040fe20000010006 */
[C---:B------:R-:W-:Y:S01]  /*36a0*/  FFMA.FTZ R3, R2.reuse, R3, -0.17900948226451873779 ;  /* 0xbe374e4302037423 */ /* 0x040fe20000010003 */
[----:B----4-:R-:W-:Y:S01]  /*36b0*/  SHF.R.U32.HI R13, RZ, 0x8, R15 ;  /* 0x00000008ff0d7819 */ /* 0x010fe2000001160f */
[----:B------:R-:W-:Y:S01]  /*36c0*/  STS.U8 [R19+UR10+0x600], R14 ;  /* 0x0006000e13007988 */ /* 0x000fe2000800000a */
[C---:B------:R-:W-:Y:S01]  /*36d0*/  FFMA.FTZ R6, R5.reuse, R6, -0.17900948226451873779 ;  /* 0xbe374e4305067423 */ /* 0x040fe20000010006 */
[----:B------:R-:W-:Y:S01]  /*36e0*/  FFMA.FTZ R3, R2, R3, 0.20512372255325317383 ;  /* 0x3e520bf402037423 */ /* 0x000fe20000010003 */
[----:B0-----:R-:W-:Y:S01]  /*36f0*/  FFMA.FTZ R7, R8, R20, -0.16845393180847167969 ;  /* 0xbe2c7f3008077423 */ /* 0x001fe20000010014 */
[----:B------:R0:W-:Y:S01]  /*3700*/  STS.U8 [R19+UR10+0x680], R13 ;  /* 0x0006800d13007988 */ /* 0x0001e2000800000a */
[----:B------:R-:W-:Y:S01]  /*3710*/  FFMA.FTZ R6, R5, R6, 0.20512372255325317383 ;  /* 0x3e520bf405067423 */ /* 0x000fe20000010006 */
[----:B------:R-:W-:Y:S01]  /*3720*/  FFMA.FTZ R3, R2, R3, -0.24046532809734344482 ;  /* 0xbe763c8b02037423 */ /* 0x000fe20000010003 */
[----:B-1----:R-:W-:Y:S01]  /*3730*/  FFMA.FTZ R12, R11, R20, -0.16845393180847167969 ;  /* 0xbe2c7f300b0c7423 */ /* 0x002fe20000010014 */
[----:B------:R-:W-:Y:S01]  /*3740*/  FFMA.FTZ R7, R8, R7, 0.1716887056827545166 ;  /* 0x3e2fcf2a08077423 */ /* 0x000fe20000010007 */
[----:B------:R-:W-:Y:S01]  /*3750*/  FFMA.FTZ R6, R5, R6, -0.24046532809734344482 ;  /* 0xbe763c8b05067423 */ /* 0x000fe20000010006 */
[----:B------:R-:W-:Y:S01]  /*3760*/  FFMA.FTZ R3, R2, R3, 0.28857114911079406738 ;  /* 0x3e93bf9902037423 */ /* 0x000fe20000010003 */
[----:B------:R-:W-:Y:S01]  /*3770*/  FFMA.FTZ R12, R11, R12, 0.1716887056827545166 ;  /* 0x3e2fcf2a0b0c7423 */ /* 0x000fe2000001000c */
[----:B------:R-:W-:Y:S01]  /*3780*/  FFMA.FTZ R7, R8, R7, -0.17900948226451873779 ;  /* 0xbe374e4308077423 */ /* 0x000fe20000010007 */
[----:B------:R-:W-:Y:S01]  /*3790*/  FFMA.FTZ R6, R5, R6, 0.28857114911079406738 ;  /* 0x3e93bf9905067423 */ /* 0x000fe20000010006 */
[----:B------:R-:W-:Y:S01]  /*37a0*/  FFMA.FTZ R3, R2, R3, -0.36067417263984680176 ;  /* 0xbeb8aa4902037423 */ /* 0x000fe20000010003 */
[----:B------:R-:W-:Y:S01]  /*37b0*/  FFMA.FTZ R12, R11, R12, -0.17900948226451873779 ;  /* 0xbe374e430b0c7423 */ /* 0x000fe2000001000c */
[----:B------:R-:W-:Y:S01]  /*37c0*/  FFMA.FTZ R7, R8, R7, 0.20512372255325317383 ;  /* 0x3e520bf408077423 */ /* 0x000fe20000010007 */
[----:B------:R-:W-:Y:S01]  /*37d0*/  FFMA.FTZ R6, R5, R6, -0.36067417263984680176 ;  /* 0xbeb8aa4905067423 */ /* 0x000fe20000010006 */
[----:B------:R-:W-:Y:S01]  /*37e0*/  FFMA.FTZ R3, R2, R3, 0.48089820146560668945 ;  /* 0x3ef6384a02037423 */ /* 0x000fe20000010003 */
[----:B------:R-:W-:Y:S01]  /*37f0*/  FFMA.FTZ R12, R11, R12, 0.20512372255325317383 ;  /* 0x3e520bf40b0c7423 */ /* 0x000fe2000001000c */
[----:B------:R-:W-:Y:S01]  /*3800*/  FFMA.FTZ R7, R8, R7, -0.24046532809734344482 ;  /* 0xbe763c8b08077423 */ /* 0x000fe20000010007 */
[----:B------:R-:W-:Y:S01]  /*3810*/  FFMA.FTZ R6, R5, R6, 0.48089820146560668945 ;  /* 0x3ef6384a05067423 */ /* 0x000fe20000010006 */
[----:B------:R-:W-:Y:S01]  /*3820*/  FFMA.FTZ R3, R2, R3, -0.72134751081466674805 ;  /* 0xbf38aa3b02037423 */ /* 0x000fe20000010003 */
[----:B------:R-:W-:Y:S01]  /*3830*/  FFMA.FTZ R12, R11, R12, -0.24046532809734344482 ;  /* 0xbe763c8b0b0c7423 */ /* 0x000fe2000001000c */
[----:B------:R-:W-:Y:S01]  /*3840*/  FFMA.FTZ R7, R8, R7, 0.28857114911079406738 ;  /* 0x3e93bf9908077423 */ /* 0x000fe20000010007 */
[----:B------:R-:W-:Y:S01]  /*3850*/  FFMA.FTZ R6, R5, R6, -0.72134751081466674805 ;  /* 0xbf38aa3b05067423 */ /* 0x000fe20000010006 */
[----:B------:R-:W-:Y:S01]  /*3860*/  FMUL R3, R2, R3 ;  /* 0x0000000302037220 */ /* 0x000fe20000400000 */
[----:B------:R-:W-:Y:S01]  /*3870*/  FFMA.FTZ R12, R11, R12, 0.28857114911079406738 ;  /* 0x3e93bf990b0c7423 */ /* 0x000fe2000001000c */
[----:B------:R-:W-:Y:S01]  /*3880*/  FFMA.FTZ R7, R8, R7, -0.36067417263984680176 ;  /* 0xbeb8aa4908077423 */ /* 0x000fe20000010007 */
[----:B------:R-:W-:Y:S01]  /*3890*/  FMUL R6, R5, R6 ;  /* 0x0000000605067220 */ /* 0x000fe20000400000 */
[----:B------:R-:W-:Y:S01]  /*38a0*/  FMUL R3, R2, R3 ;  /* 0x0000000302037220 */ /* 0x000fe20000400000 */
[----:B------:R-:W-:Y:S01]  /*38b0*/  FFMA.FTZ R12, R11, R12, -0.36067417263984680176 ;  /* 0xbeb8aa490b0c7423 */ /* 0x000fe2000001000c */
[----:B------:R-:W-:Y:S01]  /*38c0*/  FFMA.FTZ R7, R8, R7, 0.48089820146560668945 ;  /* 0x3ef6384a08077423 */ /* 0x000fe20000010007 */
[----:B------:R-:W-:Y:S01]  /*38d0*/  FMUL R6, R5, R6 ;  /* 0x0000000605067220 */ /* 0x000fe20000400000 */
[----:B------:R-:W-:Y:S01]  /*38e0*/  FFMA.FTZ R3, R2, 1.4426950216293334961, R3 ;  /* 0x3fb8aa3b02037823 */ /* 0x000fe20000010003 */
[----:B------:R-:W-:-:S02]  /*38f0*/  @P2 IMAD.MOV.U32 R2, RZ, RZ, 0x7f800000 ;  /* 0x7f800000ff022424 */ /* 0x000fc400078e00ff */
[----:B------:R-:W-:Y:S01]  /*3900*/  FFMA.FTZ R12, R11, R12, 0.48089820146560668945 ;  /* 0x3ef6384a0b0c7423 */ /* 0x000fe2000001000c */
[----:B------:R-:W-:Y:S01]  /*3910*/  FFMA.FTZ R5, R5, 1.4426950216293334961, R6 ;  /* 0x3fb8aa3b05057823 */ /* 0x000fe20000010006 */
[----:B------:R-:W-:Y:S01]  /*3920*/  FADD R0, R0, R3 ;  /* 0x0000000300007221 */ /* 0x000fe20000000000 */
[----:B------:R-:W-:Y:S01]  /*3930*/  @P2 FFMA.FTZ R0, R23, R2, +INF ;  /* 0x7f80000017002423 */ /* 0x000fe20000010002 */
[----:B------:R-:W-:Y:S01]  /*3940*/  BAR.SYNC.DEFER_BLOCKING 0x0 ;  /* 0x0000000000007b1d */ /* 0x000fe20000010000 */
[----:B------:R-:W-:Y:S01]  /*3950*/  FFMA.FTZ R7, R8, R7, -0.72134751081466674805 ;  /* 0xbf38aa3b08077423 */ /* 0x000fe20000010007 */
[----:B------:R-:W-:Y:S01]  /*3960*/  FFMA.FTZ R12, R11, R12, -0.72134751081466674805 ;  /* 0xbf38aa3b0b0c7423 */ /* 0x000fe2000001000c */
[----:B------:R-:W-:Y:S01]  /*3970*/  FADD R18, R4, R5 ;  /* 0x0000000504127221 */ /* 0x000fe20000000000 */
[----:B------:R-:W-:Y:S01]  /*3980*/  SHF.R.U32.HI R5, RZ, 0x5, R30 ;  /* 0x00000005ff057819 */ /* 0x000fe2000001161e */
[----:B------:R-:W-:-:S03]  /*3990*/  FMUL R7, R8, R7 ;  /* 0x0000000708077220 */ /* 0x000fc60000400000 */
[----:B------:R-:W1:Y:S01]  /*39a0*/  LDC.64 R16, c[0x0][0x228] ;  /* 0x00008a00ff107b82 */ /* 0x000e620000000a00 */
[----:B------:R-:W-:Y:S01]  /*39b0*/  FMUL R12, R11, R12 ;  /* 0x0000000c0b0c7220 */ /* 0x000fe20000400000 */
[----:B------:R-:W-:Y:S01]  /*39c0*/  SGXT.U32 R5, R5, 0x3 ;  /* 0x000000030505781a */ /* 0x000fe20000000000 */
[C---:B------:R-:W-:Y:S01]  /*39d0*/  FMUL R7, R8.reuse, R7 ;  /* 0x0000000708077220 */ /* 0x040fe20000400000 */
[----:B------:R-:W-:Y:S02]  /*39e0*/  @P4 IMAD.MOV.U32 R3, RZ, RZ, 0x7f800000 ;  /* 0x7f800000ff034424 */ /* 0x000fe400078e00ff */
[----:B------:R-:W-:Y:S01]  /*39f0*/  FMUL R12, R11, R12 ;  /* 0x0000000c0b0c7220 */ /* 0x000fe20000400000 */
[----:B------:R-:W-:Y:S02]  /*3a00*/  @P5 IMAD.MOV.U32 R2, RZ, RZ, 0x7f800000 ;  /* 0x7f800000ff025424 */ /* 0x000fe400078e00ff */
[----:B------:R-:W-:Y:S01]  /*3a10*/  FFMA.FTZ R8, R8, 1.4426950216293334961, R7 ;  /* 0x3fb8aa3b08087823 */ /* 0x000fe20000010007 */
[----:B--2---:R-:W-:-:S02]  /*3a20*/  IMAD R5, R5, R28, RZ ;  /* 0x0000001c05057224 */ /* 0x004fc400078e02ff */
[----:B------:R-:W-:Y:S01]  /*3a30*/  FFMA.FTZ R11, R11, 1.4426950216293334961, R12 ;  /* 0x3fb8aa3b0b0b7823 */ /* 0x000fe2000001000c */
[----:B------:R-:W-:Y:S02]  /*3a40*/  @P3 IMAD.MOV.U32 R7, RZ, RZ, 0x7f800000 ;  /* 0x7f800000ff073424 */ /* 0x000fe400078e00ff */
[----:B0-----:R-:W-:Y:S01]  /*3a50*/  FADD R19, R9, R8 ;  /* 0x0000000809137221 */ /* 0x001fe20000000000 */
[----:B------:R-:W-:Y:S02]  /*3a60*/  IMAD R6, R28, 0x8, R5 ;  /* 0x000000081c067824 */ /* 0x000fe400078e0205 */
[----:B------:R-:W-:Y:S01]  /*3a70*/  FADD R20, R10, R11 ;  /* 0x0000000b0a147221 */ /* 0x000fe20000000000 */
[----:B------:R-:W-:Y:S01]  /*3a80*/  @P3 FFMA.FTZ R20, R26, R7, +INF ;  /* 0x7f8000001a143423 */ /* 0x000fe20000010007 */
[----:B------:R-:W-:Y:S01]  /*3a90*/  @P4 FFMA.FTZ R18, R24, R3, +INF ;  /* 0x7f80000018124423 */ /* 0x000fe20000010003 */
[----:B------:R-:W-:Y:S02]  /*3aa0*/  IMAD R7, R28, 0x8, R6 ;  /* 0x000000081c077824 */ /* 0x000fe400078e0206 */
[----:B------:R-:W-:Y:S01]  /*3ab0*/  @P5 FFMA.FTZ R19, R25, R2, +INF ;  /* 0x7f80000019135423 */ /* 0x000fe20000010002 */
[----:B------:R-:W0:Y:S01]  /*3ac0*/  LDS R23, [R22+UR10] ;  /* 0x0000000a16177984 */ /* 0x000e220008000800 */
[----:B------:R-:W-:Y:S01]  /*3ad0*/  IMAD R3, R146, UR9, RZ ;  /* 0x0000000992037c24 */ /* 0x000fe2000f8e02ff */
[----:B------:R-:W-:Y:S01]  /*3ae0*/  USHF.R.S32.HI UR9, URZ, 0x1f, UR8 ;  /* 0x0000001f3f097899 */ /* 0x000fe20008011408 */
[----:B------:R-:W-:Y:S01]  /*3af0*/  IMAD R9, R28, 0x8, R7 ;  /* 0x000000081c097824 */ /* 0x000fe200078e0207 */
[----:B------:R-:W2:Y:S01]  /*3b00*/  LDS R22, [R22+UR10+0x100] ;  /* 0x0001000a16167984 */ /* 0x000ea20008000800 */
[----:B------:R-:W-:Y:S01]  /*3b10*/  IMAD.SHL.U32 R10, R30, 0x10, RZ ;  /* 0x000000101e0a7824 */ /* 0x000fe200078e00ff */
[----:B-1----:R-:W-:Y:S01]  /*3b20*/  IADD3 R16, P5, P6, R3, UR8, R16 ;  /* 0x0000000803107c10 */ /* 0x002fe2000febe010 */
[----:B------:R-:W-:Y:S01]  /*3b30*/  IMAD R11, R28, 0x8, R9 ;  /* 0x000000081c0b7824 */ /* 0x000fe200078e0209 */
[----:B------:R-:W-:Y:S01]  /*3b40*/  SHF.R.S32.HI R2, RZ, 0x1f, R3 ;  /* 0x0000001fff027819 */ /* 0x000fe20000011403 */
[----:B------:R-:W-:Y:S01]  /*3b50*/  ULDC UR8, c[0x0][0x27c] ;  /* 0x00009f0000087ab9 */ /* 0x000fe20000000800 */
[----:B------:R-:W-:Y:S01]  /*3b60*/  LOP3.LUT R14, R10, 0x70, RZ, 0xc0, !PT ;  /* 0x000000700a0e7812 */ /* 0x000fe200078ec0ff */
[----:B------:R-:W-:Y:S01]  /*3b70*/  IMAD R13, R28, 0x8, R11 ;  /* 0x000000081c0d7824 */ /* 0x000fe200078e020b */
[----:B------:R-:W-:Y:S01]  /*3b80*/  FSETP.NEU.AND P3, PT, R26, RZ, PT ;  /* 0x000000ff1a00720b */ /* 0x000fe20003f6d000 */
[----:B------:R-:W-:Y:S01]  /*3b90*/  UIMAD UR8, UR14, UR8, URZ ;  /* 0x000000080e0872a4 */ /* 0x000fe2000f8e023f */
[----:B------:R-:W-:Y:S01]  /*3ba0*/  IADD3.X R26, R2, UR9, R17, P5, P6 ;  /* 0x00000009021a7c10 */ /* 0x000fe2000afec411 */
[----:B------:R-:W-:Y:S01]  /*3bb0*/  IMAD R15, R28, 0x8, R13 ;  /* 0x000000081c0f7824 */ /* 0x000fe200078e020d */
[CC--:B------:R-:W-:Y:S01]  /*3bc0*/  IADD3 R2, P5, R5.reuse, R16.reuse, RZ ;  /* 0x0000001005027210 */ /* 0x0c0fe20007fbe0ff */
[----:B------:R-:W-:Y:S01]  /*3bd0*/  USHF.L.U32 UR11, UR8, 0x2, URZ ;  /* 0x00000002080b7899 */ /* 0x000fe2000800063f */
[----:B------:R-:W-:Y:S01]  /*3be0*/  FSETP.NEU.AND P2, PT, R24, RZ, PT ;  /* 0x000000ff1800720b */ /* 0x000fe20003f4d000 */
[----:B------:R-:W-:Y:S01]  /*3bf0*/  VIADD R24, R14, UR10 ;  /* 0x0000000a0e187c36 */ /* 0x000fe20008000000 */
[----:B------:R-:W-:Y:S01]  /*3c00*/  IADD3 R4, P6, R6, R16, RZ ;  /* 0x0000001006047210 */ /* 0x000fe20007fde0ff */
[----:B------:R-:W-:Y:S01]  /*3c10*/  IMAD R17, R28, 0x8, R15 ;  /* 0x000000081c117824 */ /* 0x000fe200078e020f */
[-C--:B------:R-:W-:Y:S01]  /*3c20*/  LEA.HI.X.SX32 R3, R5, R26.reuse, 0x1, P5 ;  /* 0x0000001a05037211 */ /* 0x080fe200028f0eff */
[----:B------:R-:W-:Y:S01]  /*3c30*/  UIMAD.WIDE UR8, UR8, 0x4, URZ ;  /* 0x00000004080878a5 */ /* 0x000fe2000f8e023f */
[----:B------:R-:W-:-:S02]  /*3c40*/  LEA.HI.X.SX32 R5, R6, R26, 0x1, P6 ;  /* 0x0000001a06057211 */ /* 0x000fc400030f0eff */
[-C--:B------:R-:W-:Y:S02]  /*3c50*/  IADD3 R6, P5, R7, R16.reuse, RZ ;  /* 0x0000001007067210 */ /* 0x080fe40007fbe0ff */
[----:B------:R-:W-:Y:S02]  /*3c60*/  IADD3 R8, P6, R9, R16, RZ ;  /* 0x0000001009087210 */ /* 0x000fe40007fde0ff */
[----:B------:R-:W-:Y:S02]  /*3c70*/  LEA.HI R28, R21, R24, RZ, 0x1f ;  /* 0x00000018151c7211 */ /* 0x000fe400078ff8ff */
[----:B------:R-:W-:Y:S02]  /*3c80*/  FSETP.NEU.AND P4, PT, R25, RZ, PT ;  /* 0x000000ff1900720b */ /* 0x000fe40003f8d000 */
[-C--:B------:R-:W-:Y:S02]  /*3c90*/  LEA.HI.X.SX32 R7, R7, R26.reuse, 0x1, P5 ;  /* 0x0000001a07077211 */ /* 0x080fe400028f0eff */
[----:B------:R-:W-:-:S02]  /*3ca0*/  LEA.HI.X.SX32 R9, R9, R26, 0x1, P6 ;  /* 0x0000001a09097211 */ /* 0x000fc400030f0eff */
[-C--:B------:R-:W-:Y:S02]  /*3cb0*/  IADD3 R10, P5, R11, R16.reuse, RZ ;  /* 0x000000100b0a7210 */ /* 0x080fe40007fbe0ff */
[C---:B0-----:R-:W-:Y:S02]  /*3cc0*/  PRMT R21, R23.reuse, 0x7770, RZ ;  /* 0x0000777017157816 */ /* 0x041fe400000000ff */
[----:B------:R-:W-:Y:S02]  /*3cd0*/  PRMT R25, R23, 0x7771, RZ ;  /* 0x0000777117197816 */ /* 0x000fe400000000ff */
[----:B------:R-:W-:Y:S01]  /*3ce0*/  IADD3 R12, P6, R13, R16, RZ ;  /* 0x000000100d0c7210 */ /* 0x000fe20007fde0ff */
[----:B------:R-:W-:Y:S01]  /*3cf0*/  STG.E.U8 desc[UR12][R2.64], R21 ;  /* 0x0000001502007986 */ /* 0x000fe2000c10110c */
[----:B------:R-:W-:Y:S02]  /*3d00*/  PRMT R27, R23, 0x7772, RZ ;  /* 0x00007772171b7816 */ /* 0x000fe400000000ff */
[-C--:B------:R-:W-:Y:S01]  /*3d10*/  LEA.HI.X.SX32 R11, R11, R26.reuse, 0x1, P5 ;  /* 0x0000001a0b0b7211 */ /* 0x080fe200028f0eff */
[----:B------:R0:W-:Y:S01]  /*3d20*/  STG.E.U8 desc[UR12][R4.64], R25 ;  /* 0x0000001904007986 */ /* 0x0001e2000c10110c */
[----:B------:R-:W-:-:S02]  /*3d30*/  LEA.HI.X.SX32 R13, R13, R26, 0x1, P6 ;  /* 0x0000001a0d0d7211 */ /* 0x000fc400030f0eff */
[-C--:B------:R-:W-:Y:S01]  /*3d40*/  IADD3 R14, P5, R15, R16.reuse, RZ ;  /* 0x000000100f0e7210 */ /* 0x080fe20007fbe0ff */
[----:B------:R1:W-:Y:S01]  /*3d50*/  STG.E.U8 desc[UR12][R6.64], R27 ;  /* 0x0000001b06007986 */ /* 0x0003e2000c10110c */
[----:B------:R-:W-:Y:S02]  /*3d60*/  IADD3 R16, P6, R17, R16, RZ ;  /* 0x0000001011107210 */ /* 0x000fe40007fde0ff */
[----:B------:R-:W-:Y:S02]  /*3d70*/  PRMT R23, R23, 0x7773, RZ ;  /* 0x0000777317177816 */ /* 0x000fe400000000ff */
[C---:B--2---:R-:W-:Y:S02]  /*3d80*/  PRMT R29, R22.reuse, 0x7770, RZ ;  /* 0x00007770161d7816 */ /* 0x044fe400000000ff */
[----:B------:R-:W-:Y:S01]  /*3d90*/  PRMT R31, R22, 0x7771, RZ ;  /* 0x00007771161f7816 */ /* 0x000fe200000000ff */
[----:B------:R2:W-:Y:S01]  /*3da0*/  STG.E.U8 desc[UR12][R8.64], R23 ;  /* 0x0000001708007986 */ /* 0x0005e2000c10110c */
[----:B0-----:R-:W-:-:S02]  /*3db0*/  FSEL R5, R20, -INF , P3 ;  /* 0xff80000014057808 */ /* 0x001fc40001800000 */
[-C--:B------:R-:W-:Y:S01]  /*3dc0*/  LEA.HI.X.SX32 R15, R15, R26.reuse, 0x1, P5 ;  /* 0x0000001a0f0f7211 */ /* 0x080fe200028f0eff */
[----:B------:R2:W-:Y:S01]  /*3dd0*/  STG.E.U8 desc[UR12][R10.64], R29 ;  /* 0x0000001d0a007986 */ /* 0x0005e2000c10110c */
[C---:B------:R-:W-:Y:S01]  /*3de0*/  PRMT R33, R22.reuse, 0x7772, RZ ;  /* 0x0000777216217816 */ /* 0x040fe200000000ff */
[----:B-1----:R-:W-:Y:S01]  /*3df0*/  FFMA R27, R5, 0.69314718246459960938, R150 ;  /* 0x3f317218051b7823 */ /* 0x002fe20000000096 */
[----:B------:R-:W-:Y:S01]  /*3e00*/  LEA.HI.X.SX32 R17, R17, R26, 0x1, P6 ;  /* 0x0000001a11117211 */ /* 0x000fe200030f0eff */
[----:B------:R2:W-:Y:S01]  /*3e10*/  STG.E.U8 desc[UR12][R12.64], R31 ;  /* 0x0000001f0c007986 */ /* 0x0005e2000c10110c */
[----:B------:R-:W-:Y:S02]  /*3e20*/  PRMT R5, R22, 0x7773, RZ ;  /* 0x0000777316057816 */ /* 0x000fe400000000ff */
[----:B------:R-:W-:Y:S01]  /*3e30*/  FSEL R0, R0, -INF , P1 ;  /* 0xff80000000007808 */ /* 0x000fe20000800000 */
[----:B------:R2:W-:Y:S01]  /*3e40*/  STG.E.U8 desc[UR12][R14.64], R33 ;  /* 0x000000210e007986 */ /* 0x0005e2000c10110c */
[----:B------:R-:W-:-:S03]  /*3e50*/  FSEL R3, R18, -INF , P2 ;  /* 0xff80000012037808 */ /* 0x000fc60001000000 */
[----:B------:R2:W-:Y:S01]  /*3e60*/  STG.E.U8 desc[UR12][R16.64], R5 ;  /* 0x0000000510007986 */ /* 0x0005e2000c10110c */
[----:B------:R-:W-:Y:S01]  /*3e70*/  FFMA R24, R0, 0.69314718246459960938, R147 ;  /* 0x3f31721800187823 */ /* 0x000fe20000000093 */
[----:B------:R-:W-:Y:S01]  /*3e80*/  FSEL R0, R19, -INF , P4 ;  /* 0xff80000013007808 */ /* 0x000fe20002000000 */
[----:B------:R-:W-:Y:S01]  /*3e90*/  FFMA R25, R3, 0.69314718246459960938, R148 ;  /* 0x3f31721803197823 */ /* 0x000fe20000000094 */
[C---:B------:R-:W-:Y:S02]  /*3ea0*/  IMAD.SHL.U32 R3, R146.reuse, 0x4, RZ ;  /* 0x0000000492037824 */ /* 0x040fe400078e00ff */
[----:B------:R-:W-:-:S04]  /*3eb0*/  IMAD.HI R146, R146, 0x4, RZ ;  /* 0x0000000492927827 */ /* 0x000fc800078e02ff */
[----:B------:R-:W-:Y:S01]  /*3ec0*/  FFMA R26, R0, 0.69314718246459960938, R149 ;  /* 0x3f317218001a7823 */ /* 0x000fe20000000095 */
[----:B------:R-:W-:Y:S01]  /*3ed0*/  LOP3.LUT R0, R30, 0x1c, RZ, 0xc0, !PT ;  /* 0x0000001c1e007812 */ /* 0x000fe200078ec0ff */
[----:B------:R-:W-:Y:S01]  /*3ee0*/  BAR.SYNC.DEFER_BLOCKING 0x0 ;  /* 0x0000000000007b1d */ /* 0x000fe20000010000 */
[----:B---3--:R-:W-:Y:S02]  /*3ef0*/  IADD3 R2, P1, P2, R3, UR11, R34 ;  /* 0x0000000b03027c10 */ /* 0x008fe4000fa3e022 */
[----:B------:R-:W-:Y:S02]  /*3f00*/  LEA R0, R0, UR10, 0x2 ;  /* 0x0000000a00007c11 */ /* 0x000fe4000f8e10ff */
[----:B------:R-:W-:-:S03]  /*3f10*/  IADD3.X R3, R146, UR9, R35, P1, P2 ;  /* 0x0000000992037c10 */ /* 0x000fc60008fe4423 */
[----:B------:R2:W-:Y:S01]  /*3f20*/  STS.128 [R0], R24 ;  /* 0x0000001800007388 */ /* 0x0005e20000000c00 */
[----:B------:R-:W-:Y:S06]  /*3f30*/  BAR.SYNC.DEFER_BLOCKING 0x0 ;  /* 0x0000000000007b1d */ /* 0x000fec0000010000 */
[----:B------:R-:W-:Y:S05]  /*3f40*/  @P0 EXIT ;  /* 0x000000000000094d */ /* 0x000fea0003800000 */
[----:B--2---:R-:W0:Y:S04]  /*3f50*/  LDS R5, [R28] ;  /* 0x000000001c057984 */ /* 0x004e280000000800 */
[----:B0-----:R-:W-:Y:S01]  /*3f60*/  STG.E desc[UR12][R2.64], R5 ;  /* 0x0000000502007986 */ /* 0x001fe2000c10190c */
[----:B------:R-:W-:Y:S05]  /*3f70*/  EXIT ;  /* 0x000000000000794d */ /* 0x000fea0003800000 */
.L_x_10:
[----:B------:R-:W-:-:S00]  /*3f80*/  BRA `(.L_x_10) ;  /* 0xfffffffc00fc7947 */ /* 0x000fc0000383ffff */
[----:B------:R-:W-:-:S00]  /*3f90*/  NOP ;  /* 0x0000000000007918 */ /* 0x000fc00000000000 */
        /* <DEDUP_REMOVED lines=14> */
.L_x_11:


//--------------------- .nv.global.init           --------------------------
	.section	.nv.global.init,"aw",@progbits
.nv.global.init:
	.type		_$_str,@object
	.size		_$_str,(.L_0 - _$_str)
_$_str:
        /*0000*/ 	.byte	0x5f, 0x5f, 0x43, 0x55, 0x44, 0x41, 0x5f, 0x46, 0x54, 0x5a, 0x00
.L_0:


//--------------------- .nv.shared.attn_fwd       --------------------------
	.section	.nv.shared.attn_fwd,"aw",@nobits
	.sectionflags	@""
	.align	16
	.zero		1024


//--------------------- .nv.shared.reserved.0     --------------------------
	.section	.nv.shared.reserved.0,"aw",@nobits
	.weak		__nv_reservedSMEM_offset_0_alias
	.size		__nv_reservedSMEM_offset_0_alias, 0, 0
	.other		__nv_reservedSMEM_offset_0_alias,@"STO_CUDA_RESERVED_SHARED STV_DEFAULT"
__nv_reservedSMEM_offset_0_alias:
	.zero		0


//--------------------- .nv.constant0.attn_fwd    --------------------------
	.section	.nv.constant0.attn_fwd,"a",@progbits
	.sectionflags	@""
	.align	4
.nv.constant0.attn_fwd:
	.zero		664


//--------------------- SYMBOLS --------------------------

	.type		.nv.reservedSmem.offset0,@object
	.size		.nv.reservedSmem.offset0,0x4
